	.headerflags	@"EF_CUDA_TEXMODE_UNIFIED EF_CUDA_64BIT_ADDRESS EF_CUDA_SM80 EF_CUDA_VIRTUAL_SM(EF_CUDA_SM80)"
	.elftype	@"ET_EXEC"


//--------------------- .nv.info                  --------------------------
	.section	.nv.info,"",@"SHT_CUDA_INFO"
	.align	4


	//----- nvinfo : EIATTR_REGCOUNT
	.align		4
        /*0000*/ 	.byte	0x04, 0x2f
        /*0002*/ 	.short	(.L_2 - .L_1)
	.align		4
.L_1:
        /*0004*/ 	.word	index@(triton_)
        /*0008*/ 	.word	0x000000f2


	//----- nvinfo : EIATTR_MIN_STACK_SIZE
	.align		4
.L_2:
        /*000c*/ 	.byte	0x04, 0x12
        /*000e*/ 	.short	(.L_4 - .L_3)
	.align		4
.L_3:
        /*0010*/ 	.word	index@(triton_)
        /*0014*/ 	.word	0x00000000


	//----- nvinfo : EIATTR_FRAME_SIZE
	.align		4
.L_4:
        /*0018*/ 	.byte	0x04, 0x11
        /*001a*/ 	.short	(.L_6 - .L_5)
	.align		4
.L_5:
        /*001c*/ 	.word	index@(triton_)
        /*0020*/ 	.word	0x00000000


	//----- nvinfo : EIATTR_MIN_STACK_SIZE
	.align		4
.L_6:
        /*0024*/ 	.byte	0x04, 0x12
        /*0026*/ 	.short	(.L_8 - .L_7)
	.align		4
.L_7:
        /*0028*/ 	.word	index@(triton_)
        /*002c*/ 	.word	0x00000000
.L_8:


//--------------------- .nv.info.triton_          --------------------------
	.section	.nv.info.triton_,"",@"SHT_CUDA_INFO"
	.sectionflags	@""
	.align	4


	//----- nvinfo : EIATTR_CUDA_API_VERSION
	.align		4
        /*0000*/ 	.byte	0x04, 0x37
        /*0002*/ 	.short	(.L_10 - .L_9)
.L_9:
        /*0004*/ 	.word	0x0000007c


	//----- nvinfo : EIATTR_SW2861232_WAR
	.align		4
.L_10:
        /*0008*/ 	.byte	0x01, 0x35
	.zero		2


	//----- nvinfo : EIATTR_PARAM_CBANK
	.align		4
        /*000c*/ 	.byte	0x04, 0x0a
        /*000e*/ 	.short	(.L_12 - .L_11)
	.align		4
.L_11:
        /*0010*/ 	.word	index@(.nv.constant0.triton_)
        /*0014*/ 	.short	0x0160
        /*0016*/ 	.short	0x0048


	//----- nvinfo : EIATTR_CBANK_PARAM_SIZE
	.align		4
.L_12:
        /*0018*/ 	.byte	0x03, 0x19
        /*001a*/ 	.short	0x0048


	//----- nvinfo : EIATTR_KPARAM_INFO
	.align		4
        /*001c*/ 	.byte	0x04, 0x17
        /*001e*/ 	.short	(.L_14 - .L_13)
.L_13:
        /*0020*/ 	.word	0x00000000
        /*0024*/ 	.short	0x0008
        /*0026*/ 	.short	0x0040
        /*0028*/ 	.byte	0x00, 0xf0, 0x21, 0x00


	//----- nvinfo : EIATTR_KPARAM_INFO
	.align		4
.L_14:
        /*002c*/ 	.byte	0x04, 0x17
        /*002e*/ 	.short	(.L_16 - .L_15)
.L_15:
        /*0030*/ 	.word	0x00000000
        /*0034*/ 	.short	0x0007
        /*0036*/ 	.short	0x0038
        /*0038*/ 	.byte	0x00, 0xf0, 0x21, 0x00


	//----- nvinfo : EIATTR_KPARAM_INFO
	.align		4
.L_16:
        /*003c*/ 	.byte	0x04, 0x17
        /*003e*/ 	.short	(.L_18 - .L_17)
.L_17:
        /*0040*/ 	.word	0x00000000
        /*0044*/ 	.short	0x0006
        /*0046*/ 	.short	0x0030
        /*0048*/ 	.byte	0x00, 0xf0, 0x21, 0x00


	//----- nvinfo : EIATTR_KPARAM_INFO
	.align		4
.L_18:
        /*004c*/ 	.byte	0x04, 0x17
        /*004e*/ 	.short	(.L_20 - .L_19)
.L_19:
        /*0050*/ 	.word	0x00000000
        /*0054*/ 	.short	0x0005
        /*0056*/ 	.short	0x0028
        /*0058*/ 	.byte	0x00, 0xf0, 0x21, 0x00


	//----- nvinfo : EIATTR_KPARAM_INFO
	.align		4
.L_20:
        /*005c*/ 	.byte	0x04, 0x17
        /*005e*/ 	.short	(.L_22 - .L_21)
.L_21:
        /*0060*/ 	.word	0x00000000
        /*0064*/ 	.short	0x0004
        /*0066*/ 	.short	0x0020
        /*0068*/ 	.byte	0x00, 0xf0, 0x21, 0x00


	//----- nvinfo : EIATTR_KPARAM_INFO
	.align		4
.L_22:
        /*006c*/ 	.byte	0x04, 0x17
        /*006e*/ 	.short	(.L_24 - .L_23)
.L_23:
        /*0070*/ 	.word	0x00000000
        /*0074*/ 	.short	0x0003
        /*0076*/ 	.short	0x0018
        /*0078*/ 	.byte	0x00, 0xf0, 0x21, 0x00


	//----- nvinfo : EIATTR_KPARAM_INFO
	.align		4
.L_24:
        /*007c*/ 	.byte	0x04, 0x17
        /*007e*/ 	.short	(.L_26 - .L_25)
.L_25:
        /*0080*/ 	.word	0x00000000
        /*0084*/ 	.short	0x0002
        /*0086*/ 	.short	0x0010
        /*0088*/ 	.byte	0x00, 0xf0, 0x21, 0x00


	//----- nvinfo : EIATTR_KPARAM_INFO
	.align		4
.L_26:
        /*008c*/ 	.byte	0x04, 0x17
        /*008e*/ 	.short	(.L_28 - .L_27)
.L_27:
        /*0090*/ 	.word	0x00000000
        /*0094*/ 	.short	0x0001
        /*0096*/ 	.short	0x0008
        /*0098*/ 	.byte	0x00, 0xf0, 0x21, 0x00


	//----- nvinfo : EIATTR_KPARAM_INFO
	.align		4
.L_28:
        /*009c*/ 	.byte	0x04, 0x17
        /*009e*/ 	.short	(.L_30 - .L_29)
.L_29:
        /*00a0*/ 	.word	0x00000000
        /*00a4*/ 	.short	0x0000
        /*00a6*/ 	.short	0x0000
        /*00a8*/ 	.byte	0x00, 0xf0, 0x21, 0x00


	//----- nvinfo : EIATTR_MAXREG_COUNT
	.align		4
.L_30:
        /*00ac*/ 	.byte	0x03, 0x1b
        /*00ae*/ 	.short	0x00ff


	//----- nvinfo : EIATTR_COOP_GROUP_MASK_REGIDS
	.align		4
        /*00b0*/ 	.byte	0x04, 0x29
        /*00b2*/ 	.short	(.L_32 - .L_31)


	//   ....[0]....
.L_31:
        /*00b4*/ 	.word	0xffffffff


	//   ....[1]....
        /*00b8*/ 	.word	0xffffffff


	//   ....[2]....
        /*00bc*/ 	.word	0xffffffff


	//   ....[3]....
        /*00c0*/ 	.word	0xffffffff


	//   ....[4]....
        /*00c4*/ 	.word	0xffffffff


	//   ....[5]....
        /*00c8*/ 	.word	0xffffffff


	//   ....[6]....
        /*00cc*/ 	.word	0xffffffff


	//   ....[7]....
        /*00d0*/ 	.word	0xffffffff


	//   ....[8]....
        /*00d4*/ 	.word	0xffffffff


	//   ....[9]....
        /*00d8*/ 	.word	0xffffffff


	//   ....[10]....
        /*00dc*/ 	.word	0xffffffff


	//   ....[11]....
        /*00e0*/ 	.word	0xffffffff


	//   ....[12]....
        /*00e4*/ 	.word	0xffffffff


	//   ....[13]....
        /*00e8*/ 	.word	0xffffffff


	//   ....[14]....
        /*00ec*/ 	.word	0xffffffff


	//   ....[15]....
        /*00f0*/ 	.word	0xffffffff


	//----- nvinfo : EIATTR_COOP_GROUP_INSTR_OFFSETS
	.align		4
.L_32:
        /*00f4*/ 	.byte	0x04, 0x28
        /*00f6*/ 	.short	(.L_34 - .L_33)


	//   ....[0]....
.L_33:
        /*00f8*/ 	.word	0x00002860


	//   ....[1]....
        /*00fc*/ 	.word	0x00002960


	//   ....[2]....
        /*0100*/ 	.word	0x00002ec0


	//   ....[3]....
        /*0104*/ 	.word	0x00003030


	//   ....[4]....
        /*0108*/ 	.word	0x00003470


	//   ....[5]....
        /*010c*/ 	.word	0x000035e0


	//   ....[6]....
        /*0110*/ 	.word	0x000039c0


	//   ....[7]....
        /*0114*/ 	.word	0x00003af0


	//   ....[8]....
        /*0118*/ 	.word	0x000051d0


	//   ....[9]....
        /*011c*/ 	.word	0x00005200


	//   ....[10]....
        /*0120*/ 	.word	0x00005220


	//   ....[11]....
        /*0124*/ 	.word	0x00005250


	//   ....[12]....
        /*0128*/ 	.word	0x00005330


	//   ....[13]....
        /*012c*/ 	.word	0x00005460


	//   ....[14]....
        /*0130*/ 	.word	0x000054a0


	//   ....[15]....
        /*0134*/ 	.word	0x00005540


	//----- nvinfo : EIATTR_EXIT_INSTR_OFFSETS
	.align		4
.L_34:
        /*0138*/ 	.byte	0x04, 0x1c
        /*013a*/ 	.short	(.L_36 - .L_35)


	//   ....[0]....
.L_35:
        /*013c*/ 	.word	0x00006ca0


	//   ....[1]....
        /*0140*/ 	.word	0x00006ce0


	//----- nvinfo : EIATTR_MAX_THREADS
	.align		4
.L_36:
        /*0144*/ 	.byte	0x04, 0x05
        /*0146*/ 	.short	(.L_38 - .L_37)
.L_37:
        /*0148*/ 	.word	0x00000080
        /*014c*/ 	.word	0x00000001
        /*0150*/ 	.word	0x00000001
.L_38:


//--------------------- .nv.callgraph             --------------------------
	.section	.nv.callgraph,"",@"SHT_CUDA_CALLGRAPH"
	.align	4
	.sectionentsize	8
	.align		4
        /*0000*/ 	.word	0x00000000
	.align		4
        /*0004*/ 	.word	0xffffffff
	.align		4
        /*0008*/ 	.word	0x00000000
	.align		4
        /*000c*/ 	.word	0xfffffffe
	.align		4
        /*0010*/ 	.word	0x00000000
	.align		4
        /*0014*/ 	.word	0xfffffffd
	.align		4
        /*0018*/ 	.word	0x00000000
	.align		4
        /*001c*/ 	.word	0xfffffffc


//--------------------- .nv.rel.action            --------------------------
	.section	.nv.rel.action,"",@"SHT_CUDA_RELOCINFO"
	.align	8
	.sectionentsize	8
        /*0000*/ 	.byte	0x73, 0x00, 0x00, 0x00, 0x00, 0x00, 0x00, 0x00, 0x00, 0x00, 0x00, 0x11, 0x25, 0x00, 0x05, 0x36


//--------------------- .nv.constant4             --------------------------
	.section	.nv.constant4,"a",@progbits
	.align	8
	.align		8
.nv.constant4:
        /*0000*/ 	.dword	_$_str


//--------------------- .nv.constant0.triton_     --------------------------
	.section	.nv.constant0.triton_,"a",@progbits
	.sectionflags	@""
	.align	4
.nv.constant0.triton_:
	.zero		424


//--------------------- .text.triton_             --------------------------
	.section	.text.triton_,"ax",@progbits
	.sectionflags	@"SHF_BARRIERS=1"
	.sectioninfo	@"SHI_REGISTERS=242"
	.align	128
        .global         triton_
        .type           triton_,@function
        .size           triton_,(.L_x_3 - triton_)
        .other          triton_,@"STO_CUDA_ENTRY STV_DEFAULT"
triton_:
.text.triton_:
[----:B------:R-:W-:Y:S02]  /*0000*/  MOV R1, c[0x0][0x28] ;  /* 0x00000a0000017a02 */ /* 0x000fe40000000f00 */
[----:B------:R-:W1:Y:S01]  /*0010*/  S2R R5, SR_CTAID.X ;  /* 0x0000000000057919 */ /* 0x000e620000002500 */
[----:B------:R-:W2:Y:S01]  /*0020*/  S2UR UR8, SR_CTAID.Y ;  /* 0x00000000000879c3 */ /* 0x000ea20000002600 */
[----:B------:R-:W-:Y:S01]  /*0030*/  MOV R17, 0x4 ;  /* 0x0000000400117802 */ /* 0x000fe20000000f00 */
[----:B------:R-:W-:Y:S01]  /*0040*/  ULDC.64 UR12, c[0x0][0x118] ;  /* 0x00004600000c7ab9 */ /* 0x000fe20000000a00 */
[----:B------:R-:W3:Y:S01]  /*0050*/  S2R R12, SR_TID.X ;  /* 0x00000000000c7919 */ /* 0x000ee20000002100 */
[----:B------:R-:W-:Y:S01]  /*0060*/  UMOV UR17, 0x2 ;  /* 0x0000000200117882 */ /* 0x000fe20000000000 */
[----:B-1----:R-:W-:Y:S01]  /*0070*/  SHF.R.S32.HI R0, RZ, 0x1f, R5 ;  /* 0x0000001fff007819 */ /* 0x002fe20000011405 */
[----:B--2---:R-:W-:-:S03]  /*0080*/  USHF.R.S32.HI UR6, URZ, 0x1f, UR8 ;  /* 0x0000001f3f067899 */ /* 0x004fc60008011408 */
[----:B------:R-:W-:Y:S01]  /*0090*/  LEA.HI R0, R0, R5, RZ, 0x17 ;  /* 0x0000000500007211 */ /* 0x000fe200078fb8ff */
[----:B------:R-:W-:Y:S01]  /*00a0*/  ULEA.HI UR6, UR6, UR8, URZ, 0x5 ;  /* 0x0000000806067291 */ /* 0x000fe2000f8f283f */
[----:B---3--:R-:W-:Y:S02]  /*00b0*/  SHF.R.U32.HI R13, RZ, 0x3, R12 ;  /* 0x00000003ff0d7819 */ /* 0x008fe4000001160c */
[----:B------:R-:W-:Y:S01]  /*00c0*/  SHF.R.S32.HI R16, RZ, 0x17, R0 ;  /* 0x00000017ff107819 */ /* 0x000fe20000011400 */
[----:B------:R-:W-:Y:S01]  /*00d0*/  ULOP3.LUT UR7, UR6, 0xffffffe0, URZ, 0xc0, !UPT ;  /* 0xffffffe006077892 */ /* 0x000fe2000f8ec03f */
[----:B------:R-:W-:Y:S01]  /*00e0*/  SHF.L.U32 R11, R12, 0x3, RZ ;  /* 0x000000030c0b7819 */ /* 0x000fe200000006ff */
[----:B------:R-:W-:Y:S01]  /*00f0*/  USHF.L.U32 UR6, UR6, 0xf, URZ ;  /* 0x0000000f06067899 */ /* 0x000fe2000800063f */
[----:B------:R-:W-:Y:S01]  /*0100*/  SHF.L.U32 R10, R5, 0x7, RZ ;  /* 0x00000007050a7819 */ /* 0x000fe200000006ff */
[----:B------:R-:W-:Y:S01]  /*0110*/  IMAD.WIDE R2, R16, R17, c[0x0][0x180] ;  /* 0x0000600010027625 */ /* 0x000fe200078e0211 */
[----:B------:R-:W-:-:S04]  /*0120*/  SGXT.U32 R13, R13, 0x4 ;  /* 0x000000040d0d781a */ /* 0x000fc80000000000 */
[C---:B------:R-:W-:Y:S01]  /*0130*/  LOP3.LUT R0, R10.reuse, R13, RZ, 0xfc, !PT ;  /* 0x0000000d0a007212 */ /* 0x040fe200078efcff */
[----:B------:R-:W-:Y:S01]  /*0140*/  UIADD3 UR8, -UR7, UR8, URZ ;  /* 0x0000000807087290 */ /* 0x000fe2000fffe13f */
[C-C-:B------:R-:W-:Y:S01]  /*0150*/  LOP3.LUT R4, R10.reuse, 0x30, R13.reuse, 0xfe, !PT ;  /* 0x000000300a047812 */ /* 0x140fe200078efe0d */
[----:B------:R-:W-:Y:S01]  /*0160*/  ULOP3.LUT UR6, UR6, 0xfff00000, URZ, 0xc0, !UPT ;  /* 0xfff0000006067892 */ /* 0x000fe2000f8ec03f */
[--C-:B------:R-:W-:Y:S01]  /*0170*/  LOP3.LUT R5, R10, 0x40, R13.reuse, 0xfe, !PT ;  /* 0x000000400a057812 */ /* 0x100fe200078efe0d */
[----:B------:R1:W2:Y:S01]  /*0180*/  LDG.E R55, [R2.64] ;  /* 0x0000000c02377981 */ /* 0x0002a2000c1e1900 */
[----:B------:R-:W-:Y:S01]  /*0190*/  LOP3.LUT R207, R11, 0x38, RZ, 0xc0, !PT ;  /* 0x000000380bcf7812 */ /* 0x000fe200078ec0ff */
[----:B------:R-:W-:Y:S01]  /*01a0*/  ULEA UR9, UR8, UR6, 0xf ;  /* 0x0000000608097291 */ /* 0x000fe2000f8e783f */
[----:B------:R-:W-:Y:S01]  /*01b0*/  SHF.R.S32.HI R9, RZ, 0x1f, R10 ;  /* 0x0000001fff097819 */ /* 0x000fe2000001140a */
[----:B------:R-:W-:Y:S01]  /*01c0*/  ULDC.64 UR4, c[0x0][0x160] ;  /* 0x0000580000047ab9 */ /* 0x000fe20000000a00 */
[----:B------:R-:W-:Y:S01]  /*01d0*/  SHF.L.U32 R45, R0, 0x7, RZ ;  /* 0x00000007002d7819 */ /* 0x000fe200000006ff */
[----:B------:R-:W-:Y:S01]  /*01e0*/  IMAD.WIDE.U32 R14, R207, 0x2, RZ ;  /* 0x00000002cf0e7825 */ /* 0x000fe200078e00ff */
[C-C-:B------:R-:W-:Y:S01]  /*01f0*/  LOP3.LUT R6, R10.reuse, 0x50, R13.reuse, 0xfe, !PT ;  /* 0x000000500a067812 */ /* 0x140fe200078efe0d */
[----:B------:R-:W-:Y:S01]  /*0200*/  UIMAD.WIDE UR4, UR9, UR17, UR4 ;  /* 0x00000011090472a5 */ /* 0x000fe2000f8e0204 */
[--C-:B------:R-:W-:Y:S01]  /*0210*/  LOP3.LUT R7, R10, 0x60, R13.reuse, 0xfe, !PT ;  /* 0x000000600a077812 */ /* 0x100fe200078efe0d */
[----:B------:R-:W-:Y:S01]  /*0220*/  IMAD.WIDE R16, R16, R17, c[0x0][0x188] ;  /* 0x0000620010107625 */ /* 0x000fe200078e0211 */
[----:B-1----:R-:W-:-:S02]  /*0230*/  LOP3.LUT R2, R10, 0x10, R13, 0xfe, !PT ;  /* 0x000000100a027812 */ /* 0x002fc400078efe0d */
[--C-:B------:R-:W-:Y:S02]  /*0240*/  LOP3.LUT R3, R10, 0x20, R13.reuse, 0xfe, !PT ;  /* 0x000000200a037812 */ /* 0x100fe400078efe0d */
[----:B------:R-:W-:Y:S01]  /*0250*/  SHF.L.U32 R41, R2, 0x7, RZ ;  /* 0x0000000702297819 */ /* 0x000fe200000006ff */
[----:B------:R1:W3:Y:S01]  /*0260*/  LDG.E R54, [R16.64] ;  /* 0x0000000c10367981 */ /* 0x0002e2000c1e1900 */
[----:B------:R-:W-:Y:S02]  /*0270*/  SHF.L.U32 R37, R3, 0x7, RZ ;  /* 0x0000000703257819 */ /* 0x000fe400000006ff */
[----:B------:R-:W-:Y:S02]  /*0280*/  LOP3.LUT R8, R10, 0x70, R13, 0xfe, !PT ;  /* 0x000000700a087812 */ /* 0x000fe400078efe0d */
[----:B------:R-:W-:Y:S02]  /*0290*/  SHF.L.U32 R33, R4, 0x7, RZ ;  /* 0x0000000704217819 */ /* 0x000fe400000006ff */
[----:B------:R-:W-:-:S02]  /*02a0*/  SHF.L.U64.HI R47, R0, 0x7, R9 ;  /* 0x00000007002f7819 */ /* 0x000fc40000010209 */
[----:B------:R-:W-:Y:S02]  /*02b0*/  SHF.L.U32 R25, R5, 0x7, RZ ;  /* 0x0000000705197819 */ /* 0x000fe400000006ff */
[-C--:B------:R-:W-:Y:S02]  /*02c0*/  LOP3.LUT R18, R45, R14.reuse, RZ, 0xfc, !PT ;  /* 0x0000000e2d127212 */ /* 0x080fe400078efcff */
[--C-:B------:R-:W-:Y:S02]  /*02d0*/  SHF.L.U64.HI R43, R2, 0x7, R9.reuse ;  /* 0x00000007022b7819 */ /* 0x100fe40000010209 */
[----:B------:R-:W-:Y:S02]  /*02e0*/  SHF.L.U32 R23, R6, 0x7, RZ ;  /* 0x0000000706177819 */ /* 0x000fe400000006ff */
[----:B------:R-:W-:Y:S02]  /*02f0*/  LOP3.LUT R20, R41, R14, RZ, 0xfc, !PT ;  /* 0x0000000e29147212 */ /* 0x000fe400078efcff */
[----:B------:R-:W-:-:S02]  /*0300*/  SHF.L.U64.HI R39, R3, 0x7, R9 ;  /* 0x0000000703277819 */ /* 0x000fc40000010209 */
[-C--:B------:R-:W-:Y:S02]  /*0310*/  LOP3.LUT R22, R37, R14.reuse, RZ, 0xfc, !PT ;  /* 0x0000000e25167212 */ /* 0x080fe400078efcff */
[--C-:B------:R-:W-:Y:S02]  /*0320*/  SHF.L.U64.HI R35, R4, 0x7, R9.reuse ;  /* 0x0000000704237819 */ /* 0x100fe40000010209 */
[----:B------:R-:W-:Y:S02]  /*0330*/  SHF.L.U32 R21, R7, 0x7, RZ ;  /* 0x0000000707157819 */ /* 0x000fe400000006ff */
[----:B------:R-:W-:Y:S02]  /*0340*/  SHF.L.U32 R19, R8, 0x7, RZ ;  /* 0x0000000708137819 */ /* 0x000fe400000006ff */
[----:B------:R-:W-:Y:S02]  /*0350*/  LOP3.LUT R24, R33, R14, RZ, 0xfc, !PT ;  /* 0x0000000e21187212 */ /* 0x000fe400078efcff */
[----:B------:R-:W-:-:S02]  /*0360*/  SHF.L.U64.HI R27, R5, 0x7, R9 ;  /* 0x00000007051b7819 */ /* 0x000fc40000010209 */
[-C--:B------:R-:W-:Y:S02]  /*0370*/  LOP3.LUT R38, R47, R15.reuse, RZ, 0xfc, !PT ;  /* 0x0000000f2f267212 */ /* 0x080fe400078efcff */
[-C--:B------:R-:W-:Y:S02]  /*0380*/  LOP3.LUT R26, R25, R14.reuse, RZ, 0xfc, !PT ;  /* 0x0000000e191a7212 */ /* 0x080fe400078efcff */
[----:B------:R-:W-:Y:S02]  /*0390*/  IADD3 R18, P6, R18, UR4, RZ ;  /* 0x0000000412127c10 */ /* 0x000fe4000ffde0ff */
[----:B------:R-:W-:Y:S02]  /*03a0*/  SHF.L.U64.HI R29, R6, 0x7, R9 ;  /* 0x00000007061d7819 */ /* 0x000fe40000010209 */
[----:B------:R-:W-:Y:S02]  /*03b0*/  LOP3.LUT R36, R43, R15, RZ, 0xfc, !PT ;  /* 0x0000000f2b247212 */ /* 0x000fe400078efcff */
[----:B------:R-:W-:-:S02]  /*03c0*/  LOP3.LUT R28, R23, R14, RZ, 0xfc, !PT ;  /* 0x0000000e171c7212 */ /* 0x000fc400078efcff */
[----:B------:R-:W-:Y:S02]  /*03d0*/  IADD3 R20, P5, R20, UR4, RZ ;  /* 0x0000000414147c10 */ /* 0x000fe4000ffbe0ff */
[--C-:B------:R-:W-:Y:S02]  /*03e0*/  SHF.L.U64.HI R31, R7, 0x7, R9.reuse ;  /* 0x00000007071f7819 */ /* 0x100fe40000010209 */
[-C--:B------:R-:W-:Y:S02]  /*03f0*/  LOP3.LUT R34, R39, R15.reuse, RZ, 0xfc, !PT ;  /* 0x0000000f27227212 */ /* 0x080fe400078efcff */
[----:B------:R-:W-:Y:S02]  /*0400*/  IADD3 R22, P4, R22, UR4, RZ ;  /* 0x0000000416167c10 */ /* 0x000fe4000ff9e0ff */
[----:B------:R-:W-:Y:S02]  /*0410*/  SHF.L.U64.HI R9, R8, 0x7, R9 ;  /* 0x0000000708097819 */ /* 0x000fe40000010209 */
[----:B------:R-:W-:-:S02]  /*0420*/  LOP3.LUT R33, R35, R15, RZ, 0xfc, !PT ;  /* 0x0000000f23217212 */ /* 0x000fc400078efcff */
[-C--:B------:R-:W-:Y:S02]  /*0430*/  LOP3.LUT R30, R21, R14.reuse, RZ, 0xfc, !PT ;  /* 0x0000000e151e7212 */ /* 0x080fe400078efcff */
[----:B------:R-:W-:Y:S02]  /*0440*/  LOP3.LUT R32, R19, R14, RZ, 0xfc, !PT ;  /* 0x0000000e13207212 */ /* 0x000fe400078efcff */
[----:B------:R-:W-:Y:S02]  /*0450*/  IADD3 R24, P3, R24, UR4, RZ ;  /* 0x0000000418187c10 */ /* 0x000fe4000ff7e0ff */
[----:B------:R-:W-:Y:S02]  /*0460*/  LOP3.LUT R27, R27, R15, RZ, 0xfc, !PT ;  /* 0x0000000f1b1b7212 */ /* 0x000fe400078efcff */
[----:B------:R-:W-:Y:S02]  /*0470*/  IADD3 R26, P2, R26, UR4, RZ ;  /* 0x000000041a1a7c10 */ /* 0x000fe4000ff5e0ff */
[----:B------:R-:W-:-:S02]  /*0480*/  IADD3.X R19, R38, UR5, RZ, P6, !PT ;  /* 0x0000000526137c10 */ /* 0x000fc4000b7fe4ff */
[-C--:B------:R-:W-:Y:S02]  /*0490*/  LOP3.LUT R29, R29, R15.reuse, RZ, 0xfc, !PT ;  /* 0x0000000f1d1d7212 */ /* 0x080fe400078efcff */
[----:B------:R-:W-:Y:S02]  /*04a0*/  IADD3 R28, P1, R28, UR4, RZ ;  /* 0x000000041c1c7c10 */ /* 0x000fe4000ff3e0ff */
[----:B------:R-:W-:Y:S02]  /*04b0*/  IADD3.X R21, R36, UR5, RZ, P5, !PT ;  /* 0x0000000524157c10 */ /* 0x000fe4000affe4ff */
[----:B------:R-:W-:Y:S01]  /*04c0*/  IADD3.X R23, R34, UR5, RZ, P4, !PT ;  /* 0x0000000522177c10 */ /* 0x000fe2000a7fe4ff */
[----:B------:R4:W5:Y:S01]  /*04d0*/  LDG.E.128 R36, [R18.64] ;  /* 0x0000000c12247981 */ /* 0x000962000c1e1d00 */
[-C--:B------:R-:W-:Y:S02]  /*04e0*/  LOP3.LUT R31, R31, R15.reuse, RZ, 0xfc, !PT ;  /* 0x0000000f1f1f7212 */ /* 0x080fe400078efcff */
[----:B------:R-:W-:Y:S01]  /*04f0*/  LOP3.LUT R9, R9, R15, RZ, 0xfc, !PT ;  /* 0x0000000f09097212 */ /* 0x000fe200078efcff */
[----:B------:R1:W5:Y:S01]  /*0500*/  LDG.E.128 R40, [R20.64] ;  /* 0x0000000c14287981 */ /* 0x000362000c1e1d00 */
[----:B------:R-:W-:-:S02]  /*0510*/  IADD3 R30, P0, R30, UR4, RZ ;  /* 0x000000041e1e7c10 */ /* 0x000fc4000ff1e0ff */
[----:B------:R-:W-:Y:S01]  /*0520*/  IADD3 R32, P6, R32, UR4, RZ ;  /* 0x0000000420207c10 */ /* 0x000fe2000ffde0ff */
[----:B------:R1:W5:Y:S01]  /*0530*/  LDG.E.128 R44, [R22.64] ;  /* 0x0000000c162c7981 */ /* 0x000362000c1e1d00 */
[----:B------:R-:W-:Y:S02]  /*0540*/  IADD3.X R25, R33, UR5, RZ, P3, !PT ;  /* 0x0000000521197c10 */ /* 0x000fe40009ffe4ff */
[----:B------:R-:W-:Y:S02]  /*0550*/  IADD3.X R27, R27, UR5, RZ, P2, !PT ;  /* 0x000000051b1b7c10 */ /* 0x000fe400097fe4ff */
[----:B------:R-:W-:Y:S01]  /*0560*/  IADD3.X R29, R29, UR5, RZ, P1, !PT ;  /* 0x000000051d1d7c10 */ /* 0x000fe20008ffe4ff */
[----:B------:R1:W5:Y:S01]  /*0570*/  LDG.E.128 R48, [R24.64] ;  /* 0x0000000c18307981 */ /* 0x000362000c1e1d00 */
[----:B------:R-:W-:Y:S02]  /*0580*/  IADD3.X R31, R31, UR5, RZ, P0, !PT ;  /* 0x000000051f1f7c10 */ /* 0x000fe400087fe4ff */
[----:B------:R-:W-:Y:S01]  /*0590*/  IADD3.X R33, R9, UR5, RZ, P6, !PT ;  /* 0x0000000509217c10 */ /* 0x000fe2000b7fe4ff */
[----:B------:R1:W5:Y:S04]  /*05a0*/  LDG.E.128 R56, [R26.64] ;  /* 0x0000000c1a387981 */ /* 0x000368000c1e1d00 */
[----:B------:R1:W5:Y:S04]  /*05b0*/  LDG.E.128 R60, [R28.64] ;  /* 0x0000000c1c3c7981 */ /* 0x000368000c1e1d00 */
[----:B------:R-:W5:Y:S04]  /*05c0*/  LDG.E.128 R64, [R30.64] ;  /* 0x0000000c1e407981 */ /* 0x000f68000c1e1d00 */
[----:B------:R-:W5:Y:S01]  /*05d0*/  LDG.E.128 R32, [R32.64] ;  /* 0x0000000c20207981 */ /* 0x000f62000c1e1d00 */
[----:B------:R-:W-:-:S02]  /*05e0*/  SHF.R.U32.HI R53, RZ, 0x5, R12 ;  /* 0x00000005ff357819 */ /* 0x000fc4000001160c */
[----:B------:R-:W-:Y:S02]  /*05f0*/  LOP3.LUT R52, R12, 0x1f, RZ, 0xc0, !PT ;  /* 0x0000001f0c347812 */ /* 0x000fe400078ec0ff */
[----:B------:R-:W-:Y:S02]  /*0600*/  LOP3.LUT R9, R53, 0x3, RZ, 0xc0, !PT ;  /* 0x0000000335097812 */ /* 0x000fe400078ec0ff */
[----:B----4-:R-:W-:-:S04]  /*0610*/  SHF.R.U32.HI R18, RZ, 0x2, R52 ;  /* 0x00000002ff127819 */ /* 0x010fc80000011634 */
[----:B------:R-:W-:Y:S02]  /*0620*/  LEA R68, R9, R18, 0x4 ;  /* 0x0000001209447211 */ /* 0x000fe400078e20ff */
[----:B------:R-:W-:Y:S02]  /*0630*/  LOP3.LUT R18, R11, 0x38, R12, 0x48, !PT ;  /* 0x000000380b127812 */ /* 0x000fe400078e480c */
[C---:B------:R-:W-:Y:S02]  /*0640*/  LOP3.LUT R11, R13.reuse, 0x10, RZ, 0xfc, !PT ;  /* 0x000000100d0b7812 */ /* 0x040fe400078efcff */
[C---:B-1----:R-:W-:Y:S02]  /*0650*/  LOP3.LUT R16, R13.reuse, 0x20, RZ, 0xfc, !PT ;  /* 0x000000200d107812 */ /* 0x042fe400078efcff */
[C---:B------:R-:W-:Y:S02]  /*0660*/  LOP3.LUT R17, R13.reuse, 0x30, RZ, 0xfc, !PT ;  /* 0x000000300d117812 */ /* 0x040fe400078efcff */
[----:B------:R-:W-:-:S02]  /*0670*/  LEA R205, R13, R18, 0x6 ;  /* 0x000000120dcd7211 */ /* 0x000fc400078e30ff */
[-C--:B------:R-:W-:Y:S02]  /*0680*/  LEA R204, R11, R18.reuse, 0x6 ;  /* 0x000000120bcc7211 */ /* 0x080fe400078e30ff */
[-C--:B------:R-:W-:Y:S02]  /*0690*/  LEA R203, R16, R18.reuse, 0x6 ;  /* 0x0000001210cb7211 */ /* 0x080fe400078e30ff */
[----:B------:R-:W-:Y:S02]  /*06a0*/  LEA R202, R17, R18, 0x6 ;  /* 0x0000001211ca7211 */ /* 0x000fe400078e30ff */
[----:B------:R-:W-:Y:S02]  /*06b0*/  SHF.L.U32 R19, R18, 0x1, RZ ;  /* 0x0000000112137819 */ /* 0x000fe400000006ff */
[----:B------:R-:W-:Y:S02]  /*06c0*/  LOP3.LUT R11, R13, 0x40, RZ, 0xfc, !PT ;  /* 0x000000400d0b7812 */ /* 0x000fe400078efcff */
[----:B------:R-:W-:-:S02]  /*06d0*/  SHF.L.U32 R205, R205, 0x1, RZ ;  /* 0x00000001cdcd7819 */ /* 0x000fc400000006ff */
[----:B------:R-:W-:Y:S02]  /*06e0*/  LOP3.LUT R16, R13, 0x50, RZ, 0xfc, !PT ;  /* 0x000000500d107812 */ /* 0x000fe400078efcff */
[----:B------:R-:W-:Y:S02]  /*06f0*/  SHF.L.U32 R204, R204, 0x1, RZ ;  /* 0x00000001cccc7819 */ /* 0x000fe400000006ff */
[----:B------:R-:W-:Y:S02]  /*0700*/  SHF.L.U32 R203, R203, 0x1, RZ ;  /* 0x00000001cbcb7819 */ /* 0x000fe400000006ff */
[C---:B------:R-:W-:Y:S02]  /*0710*/  LOP3.LUT R17, R13.reuse, 0x60, RZ, 0xfc, !PT ;  /* 0x000000600d117812 */ /* 0x040fe400078efcff */
[----:B------:R-:W-:Y:S02]  /*0720*/  SHF.L.U32 R202, R202, 0x1, RZ ;  /* 0x00000001caca7819 */ /* 0x000fe400000006ff */
[----:B------:R-:W-:-:S02]  /*0730*/  LOP3.LUT R18, R13, 0x70, RZ, 0xfc, !PT ;  /* 0x000000700d127812 */ /* 0x000fc400078efcff */
[-C--:B------:R-:W-:Y:S02]  /*0740*/  LEA R11, R11, R19.reuse, 0x7 ;  /* 0x000000130b0b7211 */ /* 0x080fe400078e38ff */
[----:B------:R-:W-:Y:S02]  /*0750*/  SHF.R.U32.HI R20, RZ, 0x3, R52 ;  /* 0x00000003ff147819 */ /* 0x000fe40000011634 */
[-C--:B------:R-:W-:Y:S02]  /*0760*/  LEA R16, R16, R19.reuse, 0x7 ;  /* 0x0000001310107211 */ /* 0x080fe400078e38ff */
[-C--:B------:R-:W-:Y:S02]  /*0770*/  LEA R17, R17, R19.reuse, 0x7 ;  /* 0x0000001311117211 */ /* 0x080fe400078e38ff */
[----:B------:R-:W-:Y:S02]  /*0780*/  LEA R18, R18, R19, 0x7 ;  /* 0x0000001312127211 */ /* 0x000fe400078e38ff */
[----:B------:R-:W-:Y:S01]  /*0790*/  LEA R9, R9, R20, 0x2 ;  /* 0x0000001409097211 */ /* 0x000fe200078e10ff */
[----:B------:R-:W-:-:S02]  /*07a0*/  ULDC.64 UR4, c[0x0][0x168] ;  /* 0x00005a0000047ab9 */ /* 0x000fc40000000a00 */
[----:B------:R-:W-:Y:S02]  /*07b0*/  UIMAD.WIDE UR4, UR9, UR17, UR4 ;  /* 0x00000011090472a5 */ /* 0x000fe4000f8e0204 */
[----:B------:R-:W-:Y:S02]  /*07c0*/  ULDC.64 UR6, c[0x0][0x170] ;  /* 0x00005c0000067ab9 */ /* 0x000fe40000000a00 */
[----:B------:R-:W-:Y:S01]  /*07d0*/  UIMAD.WIDE UR6, UR9, UR17, UR6 ;  /* 0x00000011090672a5 */ /* 0x000fe2000f8e0206 */
[----:B------:R-:W-:Y:S01]  /*07e0*/  SHF.L.U32 R201, R12, 0x1, RZ ;  /* 0x000000010cc97819 */ /* 0x000fe200000006ff */
[----:B--2---:R1:W2:Y:S01]  /*07f0*/  R2UR UR10, R55 ;  /* 0x00000000370a73c2 */ /* 0x0042a200000e0000 */
[----:B---3--:R-:W-:-:S04]  /*0800*/  SHF.L.U32 R54, R54, 0x1e, RZ ;  /* 0x0000001e36367819 */ /* 0x008fc800000006ff */
[C---:B------:R-:W-:Y:S02]  /*0810*/  LOP3.LUT R28, R54.reuse, R13, RZ, 0xfc, !PT ;  /* 0x0000000d361c7212 */ /* 0x040fe400078efcff */
[--C-:B-1----:R-:W-:Y:S02]  /*0820*/  SHF.R.S32.HI R55, RZ, 0x1f, R54.reuse ;  /* 0x0000001fff377819 */ /* 0x102fe40000011436 */
[C-C-:B------:R-:W-:Y:S02]  /*0830*/  LOP3.LUT R20, R54.reuse, 0x30, R13.reuse, 0xfe, !PT ;  /* 0x0000003036147812 */ /* 0x140fe400078efe0d */
[----:B------:R-:W-:Y:S02]  /*0840*/  LOP3.LUT R22, R13, 0x40, R54, 0xfe, !PT ;  /* 0x000000400d167812 */ /* 0x000fe400078efe36 */
[C-C-:B------:R-:W-:Y:S02]  /*0850*/  LOP3.LUT R26, R54.reuse, 0x10, R13.reuse, 0xfe, !PT ;  /* 0x00000010361a7812 */ /* 0x140fe400078efe0d */
[----:B------:R-:W-:-:S02]  /*0860*/  LOP3.LUT R24, R54, 0x20, R13, 0xfe, !PT ;  /* 0x0000002036187812 */ /* 0x000fc400078efe0d */
[----:B------:R-:W-:Y:S02]  /*0870*/  SHF.L.U32 R23, R28, 0x7, RZ ;  /* 0x000000071c177819 */ /* 0x000fe400000006ff */
[----:B------:R-:W-:Y:S02]  /*0880*/  SHF.L.U32 R27, R20, 0x7, RZ ;  /* 0x00000007141b7819 */ /* 0x000fe400000006ff */
[--C-:B------:R-:W-:Y:S02]  /*0890*/  SHF.L.U64.HI R29, R28, 0x7, R55.reuse ;  /* 0x000000071c1d7819 */ /* 0x100fe40000010237 */
[----:B------:R-:W-:Y:S01]  /*08a0*/  SHF.L.U32 R21, R26, 0x7, RZ ;  /* 0x000000071a157819 */ /* 0x000fe200000006ff */
[----:B--2---:R-:W-:Y:S01]  /*08b0*/  USHF.L.U32 UR10, UR10, 0x18, URZ ;  /* 0x000000180a0a7899 */ /* 0x004fe2000800063f */
[--C-:B------:R-:W-:Y:S02]  /*08c0*/  SHF.L.U64.HI R19, R24, 0x7, R55.reuse ;  /* 0x0000000718137819 */ /* 0x100fe40000010237 */
[----:B------:R-:W-:-:S02]  /*08d0*/  SHF.L.U64.HI R25, R26, 0x7, R55 ;  /* 0x000000071a197819 */ /* 0x000fc40000010237 */
[----:B------:R-:W-:Y:S02]  /*08e0*/  LOP3.LUT R27, R27, R14, RZ, 0xfc, !PT ;  /* 0x0000000e1b1b7212 */ /* 0x000fe400078efcff */
[----:B------:R-:W-:Y:S02]  /*08f0*/  ISETP.LT.AND P0, PT, RZ, UR10, PT ;  /* 0x0000000aff007c0c */ /* 0x000fe4000bf01270 */
[----:B------:R-:W-:Y:S01]  /*0900*/  LOP3.LUT R25, R25, R15, RZ, 0xfc, !PT ;  /* 0x0000000f19197212 */ /* 0x000fe200078efcff */
[----:B-----5:R-:W-:Y:S04]  /*0910*/  STS.128 [R205], R36 ;  /* 0x00000024cd007388 */ /* 0x020fe80000000c00 */
[----:B------:R-:W-:Y:S04]  /*0920*/  STS.128 [R204], R40 ;  /* 0x00000028cc007388 */ /* 0x000fe80000000c00 */
[----:B------:R-:W-:Y:S04]  /*0930*/  STS.128 [R203], R44 ;  /* 0x0000002ccb007388 */ /* 0x000fe80000000c00 */
[----:B------:R-:W-:Y:S04]  /*0940*/  STS.128 [R202], R48 ;  /* 0x00000030ca007388 */ /* 0x000fe80000000c00 */
[----:B------:R1:W-:Y:S04]  /*0950*/  STS.128 [R11], R56 ;  /* 0x000000380b007388 */ /* 0x0003e80000000c00 */
[----:B------:R2:W-:Y:S04]  /*0960*/  STS.128 [R16], R60 ;  /* 0x0000003c10007388 */ /* 0x0005e80000000c00 */
[----:B------:R3:W-:Y:S04]  /*0970*/  STS.128 [R17], R64 ;  /* 0x0000004011007388 */ /* 0x0007e80000000c00 */
[----:B------:R4:W-:Y:S01]  /*0980*/  STS.128 [R18], R32 ;  /* 0x0000002012007388 */ /* 0x0009e20000000c00 */
[----:B-1----:R-:W-:-:S02]  /*0990*/  SHF.L.U64.HI R11, R22, 0x7, R55 ;  /* 0x00000007160b7819 */ /* 0x002fc40000010237 */
[----:B--2---:R-:W-:Y:S02]  /*09a0*/  LOP3.LUT R16, R54, 0x40, RZ, 0xfc, !PT ;  /* 0x0000004036107812 */ /* 0x004fe400078efcff */
[----:B---3--:R-:W-:Y:S02]  /*09b0*/  SHF.L.U32 R17, R24, 0x7, RZ ;  /* 0x0000000718117819 */ /* 0x008fe400000006ff */
[----:B----4-:R-:W-:Y:S02]  /*09c0*/  SHF.L.U64.HI R35, R20, 0x7, R55 ;  /* 0x0000000714237819 */ /* 0x010fe40000010237 */
[C-C-:B------:R-:W-:Y:S02]  /*09d0*/  LOP3.LUT R20, R16.reuse, 0x10, R13.reuse, 0xfe, !PT ;  /* 0x0000001010147812 */ /* 0x140fe400078efe0d */
[C-C-:B------:R-:W-:Y:S02]  /*09e0*/  LOP3.LUT R18, R16.reuse, 0x20, R13.reuse, 0xfe, !PT ;  /* 0x0000002010127812 */ /* 0x140fe400078efe0d */
[----:B------:R-:W-:-:S02]  /*09f0*/  LOP3.LUT R16, R16, 0x30, R13, 0xfe, !PT ;  /* 0x0000003010107812 */ /* 0x000fc400078efe0d */
[----:B------:R-:W-:Y:S02]  /*0a00*/  SHF.L.U32 R33, R22, 0x7, RZ ;  /* 0x0000000716217819 */ /* 0x000fe400000006ff */
[----:B------:R-:W-:Y:S02]  /*0a10*/  LOP3.LUT R22, R23, R14, RZ, 0xfc, !PT ;  /* 0x0000000e17167212 */ /* 0x000fe400078efcff */
[-C--:B------:R-:W-:Y:S02]  /*0a20*/  LOP3.LUT R23, R29, R15.reuse, RZ, 0xfc, !PT ;  /* 0x0000000f1d177212 */ /* 0x080fe400078efcff */
[----:B------:R-:W-:Y:S02]  /*0a30*/  LOP3.LUT R34, R11, R15, RZ, 0xfc, !PT ;  /* 0x0000000f0b227212 */ /* 0x000fe400078efcff */
[----:B------:R-:W-:Y:S02]  /*0a40*/  SHF.L.U32 R31, R20, 0x7, RZ ;  /* 0x00000007141f7819 */ /* 0x000fe400000006ff */
[----:B------:R-:W-:-:S02]  /*0a50*/  SHF.L.U32 R29, R18, 0x7, RZ ;  /* 0x00000007121d7819 */ /* 0x000fc400000006ff */
[----:B------:R-:W-:Y:S02]  /*0a60*/  SHF.L.U32 R11, R16, 0x7, RZ ;  /* 0x00000007100b7819 */ /* 0x000fe400000006ff */
[-C--:B------:R-:W-:Y:S02]  /*0a70*/  LOP3.LUT R24, R21, R14.reuse, RZ, 0xfc, !PT ;  /* 0x0000000e15187212 */ /* 0x080fe400078efcff */
[----:B------:R-:W-:Y:S02]  /*0a80*/  LOP3.LUT R26, R17, R14, RZ, 0xfc, !PT ;  /* 0x0000000e111a7212 */ /* 0x000fe400078efcff */
[----:B------:R-:W-:Y:S02]  /*0a90*/  LOP3.LUT R36, R19, R15, RZ, 0xfc, !PT ;  /* 0x0000000f13247212 */ /* 0x000fe400078efcff */
[--C-:B------:R-:W-:Y:S02]  /*0aa0*/  SHF.L.U64.HI R17, R18, 0x7, R55.reuse ;  /* 0x0000000712117819 */ /* 0x100fe40000010237 */
[----:B------:R-:W-:-:S02]  /*0ab0*/  SHF.L.U64.HI R19, R16, 0x7, R55 ;  /* 0x0000000710137819 */ /* 0x000fc40000010237 */
[-C--:B------:R-:W-:Y:S02]  /*0ac0*/  LOP3.LUT R33, R33, R14.reuse, RZ, 0xfc, !PT ;  /* 0x0000000e21217212 */ /* 0x080fe400078efcff */
[----:B------:R-:W-:Y:S02]  /*0ad0*/  SHF.L.U64.HI R21, R20, 0x7, R55 ;  /* 0x0000000714157819 */ /* 0x000fe40000010237 */
[-C--:B------:R-:W-:Y:S02]  /*0ae0*/  LOP3.LUT R31, R31, R14.reuse, RZ, 0xfc, !PT ;  /* 0x0000000e1f1f7212 */ /* 0x080fe400078efcff */
[-C--:B------:R-:W-:Y:S02]  /*0af0*/  LOP3.LUT R29, R29, R14.reuse, RZ, 0xfc, !PT ;  /* 0x0000000e1d1d7212 */ /* 0x080fe400078efcff */
[----:B------:R-:W-:Y:S02]  /*0b00*/  IADD3 R16, P1, R22, UR4, RZ ;  /* 0x0000000416107c10 */ /* 0x000fe4000ff3e0ff */
[----:B------:R-:W-:-:S02]  /*0b10*/  LOP3.LUT R28, R11, R14, RZ, 0xfc, !PT ;  /* 0x0000000e0b1c7212 */ /* 0x000fc400078efcff */
[----:B------:R-:W-:Y:S02]  /*0b20*/  IADD3 R14, P2, R24, UR4, RZ ;  /* 0x00000004180e7c10 */ /* 0x000fe4000ff5e0ff */
[-C--:B------:R-:W-:Y:S02]  /*0b30*/  LOP3.LUT R30, R17, R15.reuse, RZ, 0xfc, !PT ;  /* 0x0000000f111e7212 */ /* 0x080fe400078efcff */
[-C--:B------:R-:W-:Y:S02]  /*0b40*/  LOP3.LUT R35, R35, R15.reuse, RZ, 0xfc, !PT ;  /* 0x0000000f23237212 */ /* 0x080fe400078efcff */
[-C--:B------:R-:W-:Y:S02]  /*0b50*/  LOP3.LUT R32, R21, R15.reuse, RZ, 0xfc, !PT ;  /* 0x0000000f15207212 */ /* 0x080fe400078efcff */
[----:B------:R-:W-:Y:S02]  /*0b60*/  IADD3.X R17, R23, UR5, RZ, P1, !PT ;  /* 0x0000000517117c10 */ /* 0x000fe40008ffe4ff */
[----:B------:R-:W-:-:S02]  /*0b70*/  LOP3.LUT R11, R19, R15, RZ, 0xfc, !PT ;  /* 0x0000000f130b7212 */ /* 0x000fc400078efcff */
[----:B------:R-:W-:Y:S01]  /*0b80*/  IADD3 R18, P1, R26, UR4, RZ ;  /* 0x000000041a127c10 */ /* 0x000fe2000ff3e0ff */
[----:B------:R-:W-:Y:S01]  /*0b90*/  @!PT LDS RZ, [RZ] ;  /* 0x00000000fffff984 */ /* 0x000fe20000000800 */
[----:B------:R-:W-:Y:S01]  /*0ba0*/  @!PT LDS RZ, [RZ] ;  /* 0x00000000fffff984 */ /* 0x000fe20000000800 */
[----:B------:R-:W-:Y:S01]  /*0bb0*/  @!PT LDS RZ, [RZ] ;  /* 0x00000000fffff984 */ /* 0x000fe20000000800 */
[----:B------:R1:W-:Y:S01]  /*0bc0*/  LDGSTS.E.BYPASS.128 [R205+0x4000], [R16.64], P0 ;  /* 0x0400000010cd7fae */ /* 0x0003e20008101c4c */
[----:B------:R-:W-:Y:S02]  /*0bd0*/  IADD3.X R15, R25, UR5, RZ, P2, !PT ;  /* 0x00000005190f7c10 */ /* 0x000fe400097fe4ff */
[----:B------:R-:W-:Y:S02]  /*0be0*/  IADD3 R20, P2, R27, UR4, RZ ;  /* 0x000000041b147c10 */ /* 0x000fe4000ff5e0ff */
[----:B------:R-:W-:Y:S01]  /*0bf0*/  IADD3.X R19, R36, UR5, RZ, P1, !PT ;  /* 0x0000000524137c10 */ /* 0x000fe20008ffe4ff */
[----:B------:R2:W-:Y:S01]  /*0c00*/  LDGSTS.E.BYPASS.128 [R204+0x4000], [R14.64], P0 ;  /* 0x040000000ecc7fae */ /* 0x0005e20008101c4c */
[----:B------:R-:W-:Y:S02]  /*0c10*/  IADD3 R22, P1, R22, UR6, RZ ;  /* 0x0000000616167c10 */ /* 0x000fe4000ff3e0ff */
[----:B------:R-:W-:Y:S01]  /*0c20*/  IADD3.X R21, R35, UR5, RZ, P2, !PT ;  /* 0x0000000523157c10 */ /* 0x000fe200097fe4ff */
[----:B------:R3:W-:Y:S01]  /*0c30*/  LDGSTS.E.BYPASS.128 [R203+0x4000], [R18.64], P0 ;  /* 0x0400000012cb7fae */ /* 0x0007e20008101c4c */
[----:B------:R-:W-:-:S02]  /*0c40*/  IADD3 R24, P2, R24, UR6, RZ ;  /* 0x0000000618187c10 */ /* 0x000fc4000ff5e0ff */
[----:B------:R-:W-:Y:S01]  /*0c50*/  IADD3.X R23, R23, UR7, RZ, P1, !PT ;  /* 0x0000000717177c10 */ /* 0x000fe20008ffe4ff */
[----:B------:R4:W-:Y:S01]  /*0c60*/  LDGSTS.E.BYPASS.128 [R202+0x4000], [R20.64], P0 ;  /* 0x0400000014ca7fae */ /* 0x0009e20008101c4c */
[----:B------:R-:W-:Y:S02]  /*0c70*/  IADD3 R26, P1, R26, UR6, RZ ;  /* 0x000000061a1a7c10 */ /* 0x000fe4000ff3e0ff */
[----:B------:R-:W-:Y:S01]  /*0c80*/  IADD3.X R25, R25, UR7, RZ, P2, !PT ;  /* 0x0000000719197c10 */ /* 0x000fe200097fe4ff */
[----:B------:R-:W0:Y:S01]  /*0c90*/  LDGDEPBAR ;  /* 0x00000000000079af */ /* 0x000e220000000000 */
[----:B--2---:R-:W-:Y:S02]  /*0ca0*/  IADD3 R14, P2, R27, UR6, RZ ;  /* 0x000000061b0e7c10 */ /* 0x004fe4000ff5e0ff */
[----:B------:R-:W-:Y:S01]  /*0cb0*/  IADD3.X R27, R36, UR7, RZ, P1, !PT ;  /* 0x00000007241b7c10 */ /* 0x000fe20008ffe4ff */
[----:B------:R2:W-:Y:S01]  /*0cc0*/  LDGSTS.E.BYPASS.128 [R205+0x8000], [R22.64], P0 ;  /* 0x0800000016cd7fae */ /* 0x0005e20008101c4c */
[----:B------:R-:W-:-:S03]  /*0cd0*/  IADD3.X R15, R35, UR7, RZ, P2, !PT ;  /* 0x00000007230f7c10 */ /* 0x000fc600097fe4ff */
[----:B------:R5:W-:Y:S04]  /*0ce0*/  LDGSTS.E.BYPASS.128 [R204+0x8000], [R24.64], P0 ;  /* 0x0800000018cc7fae */ /* 0x000be80008101c4c */
[----:B------:R1:W-:Y:S04]  /*0cf0*/  LDGSTS.E.BYPASS.128 [R203+0x8000], [R26.64], P0 ;  /* 0x080000001acb7fae */ /* 0x0003e80008101c4c */
[----:B------:R2:W-:Y:S04]  /*0d00*/  LDGSTS.E.BYPASS.128 [R202+0x8000], [R14.64], P0 ;  /* 0x080000000eca7fae */ /* 0x0005e80008101c4c */
[----:B------:R-:W0:Y:S01]  /*0d10*/  LDGDEPBAR ;  /* 0x00000000000079af */ /* 0x000e220000000000 */
[----:B------:R-:W-:Y:S01]  /*0d20*/  UISETP.GT.AND UP0, UPT, UR10, 0x1, UPT ;  /* 0x000000010a00788c */ /* 0x000fe2000bf04270 */
[----:B---3--:R-:W-:-:S02]  /*0d30*/  IADD3 R18, P0, R31, UR4, RZ ;  /* 0x000000041f127c10 */ /* 0x008fc4000ff1e0ff */
[----:B-1----:R-:W-:-:S03]  /*0d40*/  IADD3 R16, P3, R33, UR4, RZ ;  /* 0x0000000421107c10 */ /* 0x002fc6000ff7e0ff */
[----:B------:R-:W-:Y:S02]  /*0d50*/  PLOP3.LUT P1, PT, PT, PT, UP0, 0x80, 0x0 ;  /* 0x000000000000781c */ /* 0x000fe40003f2f008 */
[----:B------:R-:W-:Y:S02]  /*0d60*/  IADD3.X R19, R32, UR5, RZ, P0, !PT ;  /* 0x0000000520137c10 */ /* 0x000fe400087fe4ff */
[----:B-----5:R-:W-:Y:S02]  /*0d70*/  IADD3 R24, P0, R33, UR6, RZ ;  /* 0x0000000621187c10 */ /* 0x020fe4000ff1e0ff */
[----:B------:R-:W-:Y:S01]  /*0d80*/  IADD3.X R17, R34, UR5, RZ, P3, !PT ;  /* 0x0000000522117c10 */ /* 0x000fe20009ffe4ff */
[----:B------:R-:W-:Y:S01]  /*0d90*/  BAR.SYNC.DEFER_BLOCKING 0x0 ;  /* 0x0000000000007b1d */ /* 0x000fe20000010000 */
[----:B----4-:R-:W-:Y:S02]  /*0da0*/  IADD3 R20, P2, R29, UR4, RZ ;  /* 0x000000041d147c10 */ /* 0x010fe4000ff5e0ff */
[----:B--2---:R-:W-:-:S02]  /*0db0*/  IADD3 R22, P3, R28, UR4, RZ ;  /* 0x000000041c167c10 */ /* 0x004fc4000ff7e0ff */
[----:B------:R-:W-:Y:S02]  /*0dc0*/  IADD3.X R25, R34, UR7, RZ, P0, !PT ;  /* 0x0000000722197c10 */ /* 0x000fe400087fe4ff */
[----:B------:R-:W-:Y:S02]  /*0dd0*/  IADD3.X R21, R30, UR5, RZ, P2, !PT ;  /* 0x000000051e157c10 */ /* 0x000fe400097fe4ff */
[----:B------:R-:W-:Y:S02]  /*0de0*/  IADD3 R14, P0, R31, UR6, RZ ;  /* 0x000000061f0e7c10 */ /* 0x000fe4000ff1e0ff */
[----:B------:R-:W-:Y:S02]  /*0df0*/  IADD3.X R23, R11, UR5, RZ, P3, !PT ;  /* 0x000000050b177c10 */ /* 0x000fe40009ffe4ff */
[----:B------:R-:W-:Y:S02]  /*0e00*/  IADD3 R26, P2, R29, UR6, RZ ;  /* 0x000000061d1a7c10 */ /* 0x000fe4000ff5e0ff */
[----:B------:R-:W-:-:S02]  /*0e10*/  IADD3 R28, P3, R28, UR6, RZ ;  /* 0x000000061c1c7c10 */ /* 0x000fc4000ff7e0ff */
[----:B------:R-:W-:Y:S02]  /*0e20*/  IADD3.X R15, R32, UR7, RZ, P0, !PT ;  /* 0x00000007200f7c10 */ /* 0x000fe400087fe4ff */
[----:B------:R-:W-:Y:S02]  /*0e30*/  IADD3.X R27, R30, UR7, RZ, P2, !PT ;  /* 0x000000071e1b7c10 */ /* 0x000fe400097fe4ff */
[----:B------:R-:W-:Y:S01]  /*0e40*/  IADD3.X R29, R11, UR7, RZ, P3, !PT ;  /* 0x000000070b1d7c10 */ /* 0x000fe20009ffe4ff */
[----:B------:R-:W-:Y:S01]  /*0e50*/  @!PT LDS RZ, [RZ] ;  /* 0x00000000fffff984 */ /* 0x000fe20000000800 */
[----:B------:R-:W-:Y:S01]  /*0e60*/  @!PT LDS RZ, [RZ] ;  /* 0x00000000fffff984 */ /* 0x000fe20000000800 */
[----:B------:R-:W-:Y:S01]  /*0e70*/  @!PT LDS RZ, [RZ] ;  /* 0x00000000fffff984 */ /* 0x000fe20000000800 */
[----:B------:R1:W-:Y:S04]  /*0e80*/  LDGSTS.E.BYPASS.128 [R205+0x6000], [R16.64], P1 ;  /* 0x0600000010cd7fae */ /* 0x0003e80008901c4c */
[----:B------:R1:W-:Y:S04]  /*0e90*/  LDGSTS.E.BYPASS.128 [R204+0x6000], [R18.64], P1 ;  /* 0x0600000012cc7fae */ /* 0x0003e80008901c4c */
[----:B------:R1:W-:Y:S04]  /*0ea0*/  LDGSTS.E.BYPASS.128 [R203+0x6000], [R20.64], P1 ;  /* 0x0600000014cb7fae */ /* 0x0003e80008901c4c */
[----:B------:R1:W-:Y:S04]  /*0eb0*/  LDGSTS.E.BYPASS.128 [R202+0x6000], [R22.64], P1 ;  /* 0x0600000016ca7fae */ /* 0x0003e80008901c4c */
[----:B------:R-:W0:Y:S04]  /*0ec0*/  LDGDEPBAR ;  /* 0x00000000000079af */ /* 0x000e280000000000 */
[----:B------:R2:W-:Y:S04]  /*0ed0*/  LDGSTS.E.BYPASS.128 [R205+0xa000], [R24.64], P1 ;  /* 0x0a00000018cd7fae */ /* 0x0005e80008901c4c */
[----:B------:R1:W-:Y:S04]  /*0ee0*/  LDGSTS.E.BYPASS.128 [R204+0xa000], [R14.64], P1 ;  /* 0x0a0000000ecc7fae */ /* 0x0003e80008901c4c */
[----:B------:R3:W-:Y:S04]  /*0ef0*/  LDGSTS.E.BYPASS.128 [R203+0xa000], [R26.64], P1 ;  /* 0x0a0000001acb7fae */ /* 0x0007e80008901c4c */
[----:B------:R4:W-:Y:S04]  /*0f00*/  LDGSTS.E.BYPASS.128 [R202+0xa000], [R28.64], P1 ;  /* 0x0a0000001cca7fae */ /* 0x0009e80008901c4c */
[----:B------:R-:W0:Y:S01]  /*0f10*/  LDGDEPBAR ;  /* 0x00000000000079af */ /* 0x000e220000000000 */
[----:B------:R-:W-:-:S06]  /*0f20*/  UISETP.GE.AND UP0, UPT, UR10, 0x1, UPT ;  /* 0x000000010a00788c */ /* 0x000fcc000bf06270 */
[----:B------:R-:W-:Y:S02]  /*0f30*/  PLOP3.LUT P0, PT, PT, PT, UP0, 0x80, 0x0 ;  /* 0x000000000000781c */ /* 0x000fe40003f0f008 */
[----:B------:R-:W-:Y:S01]  /*0f40*/  LOP3.LUT R201, R201, 0x6, RZ, 0xc0, !PT ;  /* 0x00000006c9c97812 */ /* 0x000fe200078ec0ff */
[----:B------:R-:W-:Y:S01]  /*0f50*/  CS2R R198, SRZ ;  /* 0x0000000000c67805 */ /* 0x000fe2000001ff00 */
[----:B------:R-:W-:Y:S01]  /*0f60*/  MOV R200, RZ ;  /* 0x000000ff00c87202 */ /* 0x000fe20000000f00 */
[----:B------:R-:W-:Y:S01]  /*0f70*/  CS2R R40, SRZ ;  /* 0x0000000000287805 */ /* 0x000fe2000001ff00 */
[----:B------:R-:W-:Y:S01]  /*0f80*/  MOV R197, RZ ;  /* 0x000000ff00c57202 */ /* 0x000fe20000000f00 */
[----:B------:R-:W-:Y:S01]  /*0f90*/  CS2R R42, SRZ ;  /* 0x00000000002a7805 */ /* 0x000fe2000001ff00 */
[----:B------:R-:W-:Y:S01]  /*0fa0*/  CS2R R48, SRZ ;  /* 0x0000000000307805 */ /* 0x000fe2000001ff00 */
[----:B------:R-:W-:Y:S01]  /*0fb0*/  CS2R R50, SRZ ;  /* 0x0000000000327805 */ /* 0x000fe2000001ff00 */
[----:B------:R-:W-:Y:S01]  /*0fc0*/  CS2R R76, SRZ ;  /* 0x00000000004c7805 */ /* 0x000fe2000001ff00 */
[----:B------:R-:W-:Y:S01]  /*0fd0*/  CS2R R78, SRZ ;  /* 0x00000000004e7805 */ /* 0x000fe2000001ff00 */
[----:B------:R-:W-:Y:S01]  /*0fe0*/  CS2R R32, SRZ ;  /* 0x0000000000207805 */ /* 0x000fe2000001ff00 */
[----:B------:R-:W-:Y:S01]  /*0ff0*/  CS2R R34, SRZ ;  /* 0x0000000000227805 */ /* 0x000fe2000001ff00 */
[----:B------:R-:W-:-:S04]  /*1000*/  DEPBAR.LE SB0, 0x2 ;  /* 0x000080800000791a */ /* 0x000fc80000000000 */
[----:B------:R-:W-:Y:S01]  /*1010*/  CS2R R44, SRZ ;  /* 0x00000000002c7805 */ /* 0x000fe2000001ff00 */
[----:B------:R-:W-:Y:S01]  /*1020*/  CS2R R46, SRZ ;  /* 0x00000000002e7805 */ /* 0x000fe2000001ff00 */
[----:B------:R-:W-:Y:S01]  /*1030*/  CS2R R72, SRZ ;  /* 0x0000000000487805 */ /* 0x000fe2000001ff00 */
[----:B------:R-:W-:Y:S01]  /*1040*/  CS2R R74, SRZ ;  /* 0x00000000004a7805 */ /* 0x000fe2000001ff00 */
[----:B--2---:R-:W-:Y:S01]  /*1050*/  CS2R R24, SRZ ;  /* 0x0000000000187805 */ /* 0x004fe2000001ff00 */
[----:B---3--:R-:W-:Y:S01]  /*1060*/  CS2R R26, SRZ ;  /* 0x00000000001a7805 */ /* 0x008fe2000001ff00 */
[----:B------:R-:W-:Y:S01]  /*1070*/  CS2R R116, SRZ ;  /* 0x0000000000747805 */ /* 0x000fe2000001ff00 */
        /* <DEDUP_REMOVED lines=13> */
[----:B----4-:R-:W-:Y:S01]  /*1150*/  CS2R R28, SRZ ;  /* 0x00000000001c7805 */ /* 0x010fe2000001ff00 */
[----:B------:R-:W-:Y:S01]  /*1160*/  CS2R R30, SRZ ;  /* 0x00000000001e7805 */ /* 0x000fe2000001ff00 */
[----:B------:R-:W-:Y:S01]  /*1170*/  CS2R R36, SRZ ;  /* 0x0000000000247805 */ /* 0x000fe2000001ff00 */
[----:B------:R-:W-:Y:S01]  /*1180*/  CS2R R38, SRZ ;  /* 0x0000000000267805 */ /* 0x000fe2000001ff00 */
[----:B------:R-:W-:Y:S01]  /*1190*/  IMAD R11, R68, 0x48, R201 ;  /* 0x00000048440b7824 */ /* 0x000fe200078e02c9 */
[----:B------:R-:W-:Y:S06]  /*11a0*/  BAR.SYNC.DEFER_BLOCKING 0x0 ;  /* 0x0000000000007b1d */ /* 0x000fec0000010000 */
[----:B------:R-:W-:Y:S05]  /*11b0*/  @!P0 BRA `(.L_x_0) ;  /* 0x0000446000008947 */ /* 0x000fea0003800000 */
[-C--:B-1----:R-:W-:Y:S01]  /*11c0*/  IADD3 R18, P0, R13, R54.reuse, RZ ;  /* 0x000000360d127210 */ /* 0x082fe20007f1e0ff */
[----:B------:R-:W-:Y:S01]  /*11d0*/  UIADD3 UR8, UR8, 0x1, URZ ;  /* 0x0000000108087890 */ /* 0x000fe2000fffe03f */
[--C-:B------:R-:W-:Y:S01]  /*11e0*/  SHF.R.U32.HI R13, RZ, 0x2, R12.reuse ;  /* 0x00000002ff0d7819 */ /* 0x100fe2000001160c */
[----:B------:R-:W-:Y:S01]  /*11f0*/  UISETP.LT.AND UP0, UPT, UR10, 0x8, UPT ;  /* 0x000000080a00788c */ /* 0x000fe2000bf01270 */
[----:B------:R-:W-:Y:S01]  /*1200*/  SHF.R.U32.HI R14, RZ, 0x1, R12 ;  /* 0x00000001ff0e7819 */ /* 0x000fe2000001160c */
[----:B------:R-:W-:Y:S01]  /*1210*/  USHF.R.S32.HI UR5, URZ, 0x1f, UR9 ;  /* 0x0000001f3f057899 */ /* 0x000fe20008011409 */
[----:B------:R-:W-:Y:S01]  /*1220*/  LOP3.LUT R17, R12, 0x7, RZ, 0xc0, !PT ;  /* 0x000000070c117812 */ /* 0x000fe200078ec0ff */
[----:B------:R-:W-:Y:S01]  /*1230*/  USEL UR10, UR10, 0x8, UP0 ;  /* 0x000000080a0a7887 */ /* 0x000fe20008000000 */
[----:B------:R-:W-:Y:S01]  /*1240*/  SGXT.U32 R13, R13, 0x3 ;  /* 0x000000030d0d781a */ /* 0x000fe20000000000 */
[----:B------:R-:W-:Y:S01]  /*1250*/  CS2R R198, SRZ ;  /* 0x0000000000c67805 */ /* 0x000fe2000001ff00 */
[----:B------:R-:W-:Y:S01]  /*1260*/  LOP3.LUT R16, R14, 0x30, RZ, 0xc0, !PT ;  /* 0x000000300e107812 */ /* 0x000fe200078ec0ff */
[----:B------:R-:W-:Y:S01]  /*1270*/  IMAD.WIDE.U32 R14, R17, 0x10, RZ ;  /* 0x00000010110e7825 */ /* 0x000fe200078e00ff */
[----:B------:R-:W-:Y:S01]  /*1280*/  IADD3.X R55, RZ, R55, RZ, P0, !PT ;  /* 0x00000037ff377210 */ /* 0x000fe200007fe4ff */
[----:B------:R-:W-:Y:S01]  /*1290*/  CS2R R40, SRZ ;  /* 0x0000000000287805 */ /* 0x000fe2000001ff00 */
[----:B------:R-:W-:Y:S01]  /*12a0*/  IADD3 R19, -R16, R54, -R13 ;  /* 0x0000003610137210 */ /* 0x000fe20007ffe90d */
[----:B------:R-:W-:Y:S01]  /*12b0*/  CS2R R42, SRZ ;  /* 0x00000000002a7805 */ /* 0x000fe2000001ff00 */
[----:B------:R-:W-:Y:S01]  /*12c0*/  IADD3 R21, R13, R10, R16 ;  /* 0x0000000a0d157210 */ /* 0x000fe20007ffe010 */
[----:B------:R-:W-:Y:S01]  /*12d0*/  CS2R R48, SRZ ;  /* 0x0000000000307805 */ /* 0x000fe2000001ff00 */
[C---:B------:R-:W-:Y:S01]  /*12e0*/  SHF.L.U64.HI R55, R18.reuse, 0x7, R55 ;  /* 0x0000000712377819 */ /* 0x040fe20000010237 */
[----:B------:R-:W-:Y:S01]  /*12f0*/  CS2R R50, SRZ ;  /* 0x0000000000327805 */ /* 0x000fe2000001ff00 */
[----:B------:R-:W-:Y:S01]  /*1300*/  SHF.R.U32.HI R13, RZ, 0x3, R12 ;  /* 0x00000003ff0d7819 */ /* 0x000fe2000001160c */
[----:B------:R-:W-:Y:S01]  /*1310*/  CS2R R76, SRZ ;  /* 0x00000000004c7805 */ /* 0x000fe2000001ff00 */
[----:B------:R-:W-:Y:S01]  /*1320*/  LOP3.LUT R55, R55, R15, RZ, 0xfc, !PT ;  /* 0x0000000f37377212 */ /* 0x000fe200078efcff */
[----:B------:R-:W-:Y:S01]  /*1330*/  CS2R R78, SRZ ;  /* 0x00000000004e7805 */ /* 0x000fe2000001ff00 */
[----:B------:R-:W-:Y:S01]  /*1340*/  LOP3.LUT R15, R13, 0x1, RZ, 0xc0, !PT ;  /* 0x000000010d0f7812 */ /* 0x000fe200078ec0ff */
[----:B------:R-:W-:Y:S01]  /*1350*/  CS2R R32, SRZ ;  /* 0x0000000000207805 */ /* 0x000fe2000001ff00 */
[----:B------:R-:W1:Y:S01]  /*1360*/  I2F R13, UR8 ;  /* 0x00000008000d7d06 */ /* 0x000e620008201400 */
[----:B------:R-:W-:Y:S01]  /*1370*/  SHF.L.U32 R39, R18, 0x7, RZ ;  /* 0x0000000712277819 */ /* 0x000fe200000006ff */
[----:B------:R-:W-:Y:S01]  /*1380*/  CS2R R34, SRZ ;  /* 0x0000000000227805 */ /* 0x000fe2000001ff00 */
[----:B------:R-:W-:Y:S01]  /*1390*/  IADD3 R10, -R10, R19, RZ ;  /* 0x000000130a0a7210 */ /* 0x000fe20007ffe1ff */
[----:B------:R-:W-:Y:S01]  /*13a0*/  CS2R R44, SRZ ;  /* 0x00000000002c7805 */ /* 0x000fe2000001ff00 */
[----:B------:R-:W-:Y:S01]  /*13b0*/  LOP3.LUT R39, R39, R14, RZ, 0xfc, !PT ;  /* 0x0000000e27277212 */ /* 0x000fe200078efcff */
[----:B------:R-:W-:Y:S01]  /*13c0*/  CS2R R46, SRZ ;  /* 0x00000000002e7805 */ /* 0x000fe2000001ff00 */
[----:B------:R-:W-:Y:S01]  /*13d0*/  SHF.L.U32 R14, R53, 0x1, RZ ;  /* 0x00000001350e7819 */ /* 0x000fe200000006ff */
[----:B------:R-:W-:Y:S01]  /*13e0*/  CS2R R72, SRZ ;  /* 0x0000000000487805 */ /* 0x000fe2000001ff00 */
[----:B------:R-:W-:Y:S01]  /*13f0*/  SHF.L.U32 R16, R17, 0x6, RZ ;  /* 0x0000000611107819 */ /* 0x000fe200000006ff */
[----:B------:R-:W-:Y:S01]  /*1400*/  CS2R R74, SRZ ;  /* 0x00000000004a7805 */ /* 0x000fe2000001ff00 */
[----:B------:R-:W-:Y:S01]  /*1410*/  LOP3.LUT R14, R15, 0x6, R14, 0xf8, !PT ;  /* 0x000000060f0e7812 */ /* 0x000fe200078ef80e */
[----:B------:R-:W-:Y:S01]  /*1420*/  CS2R R26, SRZ ;  /* 0x00000000001a7805 */ /* 0x000fe2000001ff00 */
[----:B------:R-:W-:Y:S01]  /*1430*/  IADD3 R20, R54, -R21, RZ ;  /* 0x8000001536147210 */ /* 0x000fe20007ffe0ff */
[----:B------:R-:W-:Y:S01]  /*1440*/  CS2R R116, SRZ ;  /* 0x0000000000747805 */ /* 0x000fe2000001ff00 */
[----:B------:R-:W-:Y:S01]  /*1450*/  SHF.R.U32.HI R17, RZ, 0x4, R52 ;  /* 0x00000004ff117819 */ /* 0x000fe20000011634 */
[----:B-1----:R-:W-:Y:S01]  /*1460*/  FMUL R13, R13, -8 ;  /* 0xc10000000d0d7820 */ /* 0x002fe20000400000 */
[C---:B------:R-:W-:Y:S01]  /*1470*/  LOP3.LUT R19, R15.reuse, 0x2, RZ, 0xfc, !PT ;  /* 0x000000020f137812 */ /* 0x040fe200078efcff */
[----:B------:R-:W-:Y:S01]  /*1480*/  CS2R R118, SRZ ;  /* 0x0000000000767805 */ /* 0x000fe2000001ff00 */
[----:B------:R-:W-:Y:S01]  /*1490*/  LOP3.LUT R21, R15, 0x4, RZ, 0xfc, !PT ;  /* 0x000000040f157812 */ /* 0x000fe200078efcff */
[----:B------:R-:W-:Y:S01]  /*14a0*/  FFMA R13, R13, 0.03125, RZ ;  /* 0x3d0000000d0d7823 */ /* 0x000fe200000000ff */
[-C--:B------:R-:W-:Y:S01]  /*14b0*/  LEA R18, R14, R16.reuse, 0x9 ;  /* 0x000000100e127211 */ /* 0x080fe200078e48ff */
[----:B------:R-:W-:Y:S01]  /*14c0*/  CS2R R112, SRZ ;  /* 0x0000000000707805 */ /* 0x000fe2000001ff00 */
[----:B------:R-:W-:Y:S01]  /*14d0*/  LOP3.LUT R23, R15, 0x6, RZ, 0xfc, !PT ;  /* 0x000000060f177812 */ /* 0x000fe200078efcff */
[----:B------:R-:W-:Y:S01]  /*14e0*/  CS2R R114, SRZ ;  /* 0x0000000000727805 */ /* 0x000fe2000001ff00 */
[----:B------:R-:W-:Y:S01]  /*14f0*/  LEA R25, R17, R16, 0x9 ;  /* 0x0000001011197211 */ /* 0x000fe200078e48ff */
[----:B------:R-:W1:Y:S01]  /*1500*/  MUFU.EX2 R13, R13 ;  /* 0x0000000d000d7308 */ /* 0x000e620000000800 */
[--C-:B------:R-:W-:Y:S01]  /*1510*/  LOP3.LUT R14, R19, 0x7, R12.reuse, 0x78, !PT ;  /* 0x00000007130e7812 */ /* 0x100fe200078e780c */
[----:B------:R-:W-:Y:S01]  /*1520*/  CS2R R104, SRZ ;  /* 0x0000000000687805 */ /* 0x000fe2000001ff00 */
[--C-:B------:R-:W-:Y:S01]  /*1530*/  LOP3.LUT R16, R21, 0x7, R12.reuse, 0x78, !PT ;  /* 0x0000000715107812 */ /* 0x100fe200078e780c */
[----:B------:R-:W-:Y:S01]  /*1540*/  CS2R R106, SRZ ;  /* 0x00000000006a7805 */ /* 0x000fe2000001ff00 */
[--C-:B------:R-:W-:Y:S01]  /*1550*/  LOP3.LUT R22, R23, 0x7, R12.reuse, 0x78, !PT ;  /* 0x0000000717167812 */ /* 0x100fe200078e780c */
[----:B------:R-:W-:Y:S01]  /*1560*/  CS2R R92, SRZ ;  /* 0x00000000005c7805 */ /* 0x000fe2000001ff00 */
[-C--:B------:R-:W-:Y:S01]  /*1570*/  LEA R23, R14, R25.reuse, 0x3 ;  /* 0x000000190e177211 */ /* 0x080fe200078e18ff */
[----:B------:R-:W-:Y:S01]  /*1580*/  CS2R R94, SRZ ;  /* 0x00000000005e7805 */ /* 0x000fe2000001ff00 */
[-C--:B------:R-:W-:Y:S01]  /*1590*/  LEA R14, R16, R25.reuse, 0x3 ;  /* 0x00000019100e7211 */ /* 0x080fe200078e18ff */
[----:B------:R-:W-:Y:S01]  /*15a0*/  CS2R R56, SRZ ;  /* 0x0000000000387805 */ /* 0x000fe2000001ff00 */
[C---:B------:R-:W-:Y:S01]  /*15b0*/  IADD3 R19, R17.reuse, 0x2, RZ ;  /* 0x0000000211137810 */ /* 0x040fe20007ffe0ff */
[----:B------:R-:W-:Y:S01]  /*15c0*/  CS2R R58, SRZ ;  /* 0x00000000003a7805 */ /* 0x000fe2000001ff00 */
[C---:B------:R-:W-:Y:S01]  /*15d0*/  IADD3 R21, R17.reuse, 0x4, RZ ;  /* 0x0000000411157810 */ /* 0x040fe20007ffe0ff */
[----:B------:R-:W-:Y:S01]  /*15e0*/  CS2R R80, SRZ ;  /* 0x0000000000507805 */ /* 0x000fe2000001ff00 */
[C-C-:B------:R-:W-:Y:S01]  /*15f0*/  LOP3.LUT R16, R17.reuse, 0x7, R12.reuse, 0x78, !PT ;  /* 0x0000000711107812 */ /* 0x140fe200078e780c */
[----:B-1----:R1:W2:Y:S01]  /*1600*/  R2UR UR14, R13 ;  /* 0x000000000d0e73c2 */ /* 0x0022a200000e0000 */
[----:B------:R-:W-:Y:S01]  /*1610*/  IADD3 R17, R17, 0x6, RZ ;  /* 0x0000000611117810 */ /* 0x000fe20007ffe0ff */
[----:B------:R-:W-:Y:S01]  /*1620*/  CS2R R82, SRZ ;  /* 0x0000000000527805 */ /* 0x000fe2000001ff00 */
[--C-:B------:R-:W-:Y:S01]  /*1630*/  LOP3.LUT R192, R15, 0x7, R12.reuse, 0x78, !PT ;  /* 0x000000070fc07812 */ /* 0x100fe200078e780c */
[----:B------:R-:W-:Y:S01]  /*1640*/  CS2R R60, SRZ ;  /* 0x00000000003c7805 */ /* 0x000fe2000001ff00 */
[-C--:B------:R-:W-:Y:S01]  /*1650*/  LEA R15, R22, R25.reuse, 0x3 ;  /* 0x00000019160f7211 */ /* 0x080fe200078e18ff */
[----:B------:R-:W-:Y:S01]  /*1660*/  CS2R R62, SRZ ;  /* 0x00000000003e7805 */ /* 0x000fe2000001ff00 */
[--C-:B------:R-:W-:Y:S01]  /*1670*/  LOP3.LUT R19, R19, 0x7, R12.reuse, 0x78, !PT ;  /* 0x0000000713137812 */ /* 0x100fe200078e780c */
[----:B------:R-:W-:Y:S01]  /*1680*/  CS2R R28, SRZ ;  /* 0x00000000001c7805 */ /* 0x000fe2000001ff00 */
[--C-:B------:R-:W-:Y:S01]  /*1690*/  LOP3.LUT R21, R21, 0x7, R12.reuse, 0x78, !PT ;  /* 0x0000000715157812 */ /* 0x100fe200078e780c */
[----:B------:R-:W-:Y:S01]  /*16a0*/  CS2R R30, SRZ ;  /* 0x00000000001e7805 */ /* 0x000fe2000001ff00 */
[----:B------:R-:W-:Y:S01]  /*16b0*/  LOP3.LUT R22, R17, 0x7, R12, 0x78, !PT ;  /* 0x0000000711167812 */ /* 0x000fe200078e780c */
[----:B------:R-:W-:Y:S01]  /*16c0*/  CS2R R36, SRZ ;  /* 0x0000000000247805 */ /* 0x000fe2000001ff00 */
[----:B------:R-:W-:Y:S01]  /*16d0*/  SHF.L.U32 R12, R12, 0x6, RZ ;  /* 0x000000060c0c7819 */ /* 0x000fe200000006ff */
[----:B------:R-:W-:Y:S01]  /*16e0*/  USHF.L.U64.HI UR8, UR9, 0x1, UR5 ;  /* 0x0000000109087899 */ /* 0x000fe20008010205 */
[----:B------:R-:W-:Y:S01]  /*16f0*/  LEA R192, R192, R25, 0x3 ;  /* 0x00000019c0c07211 */ /* 0x000fe200078e18ff */
[----:B------:R-:W-:Y:S01]  /*1700*/  USHF.L.U32 UR16, UR9, 0x1, URZ ;  /* 0x0000000109107899 */ /* 0x000fe2000800063f */
[----:B------:R-:W-:Y:S01]  /*1710*/  LOP3.LUT R12, R12, 0x3c0, RZ, 0xc0, !PT ;  /* 0x000003c00c0c7812 */ /* 0x000fe200078ec0ff */
[----:B------:R-:W-:Y:S01]  /*1720*/  UMOV UR6, 0x1 ;  /* 0x0000000100067882 */ /* 0x000fe20000000000 */
[----:B------:R-:W-:Y:S01]  /*1730*/  SHF.L.U32 R17, R16, 0x3, RZ ;  /* 0x0000000310117819 */ /* 0x000fe200000006ff */
[----:B------:R-:W-:Y:S01]  /*1740*/  UMOV UR4, URZ ;  /* 0x0000003f00047c82 */ /* 0x000fe20008000000 */
[----:B------:R-:W-:Y:S01]  /*1750*/  SHF.L.U32 R19, R19, 0x3, RZ ;  /* 0x0000000313137819 */ /* 0x000fe200000006ff */
[----:B------:R-:W-:Y:S01]  /*1760*/  UMOV UR7, 0x8000 ;  /* 0x0000800000077882 */ /* 0x000fe20000000000 */
[----:B------:R-:W-:Y:S01]  /*1770*/  SHF.L.U32 R21, R21, 0x3, RZ ;  /* 0x0000000315157819 */ /* 0x000fe200000006ff */
[----:B------:R-:W-:Y:S01]  /*1780*/  UMOV UR15, 0x4000 ;  /* 0x00004000000f7882 */ /* 0x000fe20000000000 */
[----:B------:R-:W-:Y:S01]  /*1790*/  SHF.L.U32 R25, R22, 0x3, RZ ;  /* 0x0000000316197819 */ /* 0x000fe200000006ff */
[----:B------:R-:W-:Y:S01]  /*17a0*/  UIADD3 UR11, UR10, -0x2, URZ ;  /* 0xfffffffe0a0b7890 */ /* 0x000fe2000fffe03f */
[----:B------:R-:W-:Y:S01]  /*17b0*/  LOP3.LUT R16, R17, R12, RZ, 0xfc, !PT ;  /* 0x0000000c11107212 */ /* 0x000fe200078efcff */
[----:B------:R-:W-:Y:S01]  /*17c0*/  UMOV UR5, URZ ;  /* 0x0000003f00057c82 */ /* 0x000fe20008000000 */
[----:B------:R-:W-:-:S02]  /*17d0*/  IADD3 R196, R18, R17, RZ ;  /* 0x0000001112c47210 */ /* 0x000fc40007ffe0ff */
[C---:B------:R-:W-:Y:S02]  /*17e0*/  IADD3 R195, R18.reuse, R19, RZ ;  /* 0x0000001312c37210 */ /* 0x040fe40007ffe0ff */
[-C--:B------:R-:W-:Y:S02]  /*17f0*/  LOP3.LUT R17, R19, R12.reuse, RZ, 0xfc, !PT ;  /* 0x0000000c13117212 */ /* 0x080fe400078efcff */
[C---:B------:R-:W-:Y:S02]  /*1800*/  IADD3 R194, R18.reuse, R21, RZ ;  /* 0x0000001512c27210 */ /* 0x040fe40007ffe0ff */
[----:B------:R-:W-:Y:S02]  /*1810*/  IADD3 R193, R18, R25, RZ ;  /* 0x0000001912c17210 */ /* 0x000fe40007ffe0ff */
[-C--:B------:R-:W-:Y:S02]  /*1820*/  LOP3.LUT R18, R21, R12.reuse, RZ, 0xfc, !PT ;  /* 0x0000000c15127212 */ /* 0x080fe400078efcff */
[----:B------:R-:W-:-:S02]  /*1830*/  LOP3.LUT R19, R25, R12, RZ, 0xfc, !PT ;  /* 0x0000000c19137212 */ /* 0x000fc400078efcff */
[C---:B------:R-:W-:Y:S01]  /*1840*/  IADD3 R12, P0, R39.reuse, c[0x0][0x170], RZ ;  /* 0x00005c00270c7a10 */ /* 0x040fe20007f1e0ff */
[----:B------:R-:W-:Y:S01]  /*1850*/  CS2R R24, SRZ ;  /* 0x0000000000187805 */ /* 0x000fe2000001ff00 */
[----:B-1----:R-:W-:Y:S02]  /*1860*/  IADD3 R13, P1, R39, c[0x0][0x168], RZ ;  /* 0x00005a00270d7a10 */ /* 0x002fe40007f3e0ff */
[----:B------:R-:W-:Y:S01]  /*1870*/  MOV R210, 0xff800000 ;  /* 0xff80000000d27802 */ /* 0x000fe20000000f00 */
[----:B------:R-:W-:Y:S01]  /*1880*/  CS2R R38, SRZ ;  /* 0x0000000000267805 */ /* 0x000fe2000001ff00 */
[----:B------:R-:W-:Y:S02]  /*1890*/  MOV R200, RZ ;  /* 0x000000ff00c87202 */ /* 0x000fe40000000f00 */
[----:B------:R-:W-:Y:S02]  /*18a0*/  MOV R197, RZ ;  /* 0x000000ff00c57202 */ /* 0x000fe40000000f00 */
[----:B------:R-:W-:-:S02]  /*18b0*/  MOV R209, 0xff800000 ;  /* 0xff80000000d17802 */ /* 0x000fc40000000f00 */
[----:B------:R-:W-:Y:S02]  /*18c0*/  MOV R208, 0xff800000 ;  /* 0xff80000000d07802 */ /* 0x000fe40000000f00 */
[----:B------:R-:W-:Y:S02]  /*18d0*/  MOV R206, 0xff800000 ;  /* 0xff80000000ce7802 */ /* 0x000fe40000000f00 */
[C---:B------:R-:W-:Y:S02]  /*18e0*/  IADD3.X R21, R55.reuse, c[0x0][0x174], RZ, P0, !PT ;  /* 0x00005d0037157a10 */ /* 0x040fe400007fe4ff */
[----:B------:R-:W-:Y:S02]  /*18f0*/  IADD3.X R22, R55, c[0x0][0x16c], RZ, P1, !PT ;  /* 0x00005b0037167a10 */ /* 0x000fe40000ffe4ff */
[----:B------:R-:W-:Y:S02]  /*1900*/  SHF.L.U32 R196, R196, 0x1, RZ ;  /* 0x00000001c4c47819 */ /* 0x000fe400000006ff */
[----:B------:R-:W-:-:S02]  /*1910*/  SHF.L.U32 R195, R195, 0x1, RZ ;  /* 0x00000001c3c37819 */ /* 0x000fc400000006ff */
[----:B------:R-:W-:Y:S02]  /*1920*/  SHF.L.U32 R194, R194, 0x1, RZ ;  /* 0x00000001c2c27819 */ /* 0x000fe400000006ff */
[----:B--2---:R-:W-:Y:S02]  /*1930*/  SHF.L.U32 R193, R193, 0x1, RZ ;  /* 0x00000001c1c17819 */ /* 0x004fe400000006ff */
.L_x_1:
[----:B------:R-:W-:Y:S01]  /*1940*/  LEA R52, R192, UR15, 0x1 ;  /* 0x0000000fc0347c11 */ /* 0x000fe2000f8e08ff */
[----:B------:R-:W-:Y:S01]  /*1950*/  LDSM.16.M88.4 R140, [R196] ;  /* 0x00000000c48c783b */ /* 0x000fe20000000200 */
[----:B------:R-:W-:Y:S01]  /*1960*/  LEA R120, R23, UR15, 0x1 ;  /* 0x0000000f17787c11 */ /* 0x000fe2000f8e08ff */
[----:B------:R-:W-:Y:S01]  /*1970*/  UIADD3 UR6, UR6, 0x1, URZ ;  /* 0x0000000106067890 */ /* 0x000fe2000fffe03f */
[----:B------:R-:W-:Y:S01]  /*1980*/  LEA R165, R15, UR15, 0x1 ;  /* 0x0000000f0fa57c11 */ /* 0x000fe2000f8e08ff */
[----:B------:R-:W1:Y:S01]  /*1990*/  LDSM.16.M88.4 R96, [R52] ;  /* 0x000000003460783b */ /* 0x000e620000000200 */
[C---:B------:R-:W-:Y:S01]  /*19a0*/  IADD3 R164, R201.reuse, R20, RZ ;  /* 0x00000014c9a47210 */ /* 0x040fe20007ffe0ff */
[----:B------:R-:W-:Y:S01]  /*19b0*/  UISETP.GE.AND UP1, UPT, UR6, 0x2, UPT ;  /* 0x000000020600788c */ /* 0x000fe2000bf26270 */
[----:B------:R-:W-:Y:S01]  /*19c0*/  IADD3 R220, R201, R10, RZ ;  /* 0x0000000ac9dc7210 */ /* 0x000fe20007ffe0ff */
[----:B------:R-:W2:Y:S01]  /*19d0*/  LDSM.16.M88.4 R144, [R52+0x800] ;  /* 0x000800003490783b */ /* 0x000ea20000000200 */
[----:B------:R-:W-:Y:S01]  /*19e0*/  I2F R211, R164 ;  /* 0x000000a400d37306 */ /* 0x000fe20000201400 */
[C---:B------:R-:W-:Y:S01]  /*19f0*/  IADD3 R212, R164.reuse, 0x1, RZ ;  /* 0x00000001a4d47810 */ /* 0x040fe20007ffe0ff */
[----:B------:R-:W-:Y:S01]  /*1a00*/  UISETP.GE.AND UP0, UPT, UR5, UR11, UPT ;  /* 0x0000000b0500728c */ /* 0x000fe2000bf06270 */
[----:B------:R-:W3:Y:S01]  /*1a10*/  LDSM.16.M88.4 R124, [R52+0x1000] ;  /* 0x00100000347c783b */ /* 0x000ee20000000200 */
[C---:B------:R-:W-:Y:S01]  /*1a20*/  IADD3 R213, R164.reuse, 0x8, RZ ;  /* 0x00000008a4d57810 */ /* 0x040fe20007ffe0ff */
[----:B------:R-:W-:Y:S01]  /*1a30*/  USEL UR6, UR6, URZ, !UP1 ;  /* 0x0000003f06067287 */ /* 0x000fe2000c800000 */
[C---:B------:R-:W-:Y:S01]  /*1a40*/  IADD3 R214, R164.reuse, 0x9, RZ ;  /* 0x00000009a4d67810 */ /* 0x040fe20007ffe0ff */
[----:B------:R4:W5:Y:S01]  /*1a50*/  LDSM.16.M88.4 R100, [R52+0x1800] ;  /* 0x001800003464783b */ /* 0x0009620000000200 */
[C---:B------:R-:W-:Y:S01]  /*1a60*/  IADD3 R215, R164.reuse, 0x10, RZ ;  /* 0x00000010a4d77810 */ /* 0x040fe20007ffe0ff */
[----:B------:R-:W4:Y:S01]  /*1a70*/  I2F R212, R212 ;  /* 0x000000d400d47306 */ /* 0x000f220000201400 */
[C---:B------:R-:W-:Y:S01]  /*1a80*/  IADD3 R216, R164.reuse, 0x11, RZ ;  /* 0x00000011a4d87810 */ /* 0x040fe20007ffe0ff */
[----:B------:R-:W2:Y:S01]  /*1a90*/  LDSM.16.M88.4 R148, [R196+0x2000] ;  /* 0x00200000c494783b */ /* 0x000ea20000000200 */
[C---:B------:R-:W-:Y:S01]  /*1aa0*/  IADD3 R217, R164.reuse, 0x18, RZ ;  /* 0x00000018a4d97810 */ /* 0x040fe20007ffe0ff */
[----:B------:R-:W-:Y:S01]  /*1ab0*/  UIADD3 UR4, UR4, 0x1, URZ ;  /* 0x0000000104047890 */ /* 0x000fe2000fffe03f */
[C---:B------:R-:W-:Y:S01]  /*1ac0*/  IADD3 R218, R164.reuse, 0x19, RZ ;  /* 0x00000019a4da7810 */ /* 0x040fe20007ffe0ff */
[----:B------:R-:W-:Y:S01]  /*1ad0*/  LDSM.16.M88.4 R160, [R195] ;  /* 0x00000000c3a0783b */ /* 0x000fe20000000200 */
[C---:B------:R-:W-:Y:S01]  /*1ae0*/  IADD3 R219, R164.reuse, 0x20, RZ ;  /* 0x00000020a4db7810 */ /* 0x040fe20007ffe0ff */
[----:B------:R-:W1:Y:S01]  /*1af0*/  I2F R214, R214 ;  /* 0x000000d600d67306 */ /* 0x000e620000201400 */
[C---:B------:R-:W-:Y:S01]  /*1b00*/  IADD3 R221, R164.reuse, 0x21, RZ ;  /* 0x00000021a4dd7810 */ /* 0x040fe20007ffe0ff */
[----:B------:R-:W3:Y:S01]  /*1b10*/  LDSM.16.M88.4 R108, [R120] ;  /* 0x00000000786c783b */ /* 0x000ee20000000200 */
[C---:B------:R-:W-:Y:S01]  /*1b20*/  IADD3 R223, R164.reuse, 0x28, RZ ;  /* 0x00000028a4df7810 */ /* 0x040fe20007ffe0ff */
[----:B------:R-:W-:Y:S01]  /*1b30*/  UIADD3 UR5, UR5, 0x1, URZ ;  /* 0x0000000105057890 */ /* 0x000fe2000fffe03f */
[C---:B------:R-:W-:Y:S01]  /*1b40*/  IADD3 R225, R164.reuse, 0x29, RZ ;  /* 0x00000029a4e17810 */ /* 0x040fe20007ffe0ff */
[----:B------:R-:W3:Y:S01]  /*1b50*/  LDSM.16.M88.4 R136, [R120+0x800] ;  /* 0x000800007888783b */ /* 0x000ee20000000200 */
[C---:B------:R-:W-:Y:S01]  /*1b60*/  IADD3 R227, R164.reuse, 0x30, RZ ;  /* 0x00000030a4e37810 */ /* 0x040fe20007ffe0ff */
[----:B------:R-:W5:Y:S01]  /*1b70*/  I2F R218, R218 ;  /* 0x000000da00da7306 */ /* 0x000f620000201400 */
[C---:B------:R-:W-:Y:S01]  /*1b80*/  IADD3 R229, R164.reuse, 0x31, RZ ;  /* 0x00000031a4e57810 */ /* 0x040fe20007ffe0ff */
[----:B------:R-:W3:Y:S01]  /*1b90*/  LDSM.16.M88.4 R84, [R120+0x1000] ;  /* 0x001000007854783b */ /* 0x000ee20000000200 */
[----:B------:R-:W-:Y:S01]  /*1ba0*/  IADD3 R231, R164, 0x38, RZ ;  /* 0x00000038a4e77810 */ /* 0x000fe20007ffe0ff */
[----:B----4-:R-:W-:Y:S01]  /*1bb0*/  FMUL R212, R212, UR14 ;  /* 0x0000000ed4d47c20 */ /* 0x010fe20008400000 */
[----:B------:R-:W-:Y:S01]  /*1bc0*/  IADD3 R234, R164, 0x39, RZ ;  /* 0x00000039a4ea7810 */ /* 0x000fe20007ffe0ff */
[----:B------:R4:W4:Y:S01]  /*1bd0*/  LDSM.16.M88.4 R88, [R120+0x1800] ;  /* 0x001800007858783b */ /* 0x0009220000000200 */
[----:B------:R-:W-:Y:S01]  /*1be0*/  IADD3 R224, R220, 0x8, RZ ;  /* 0x00000008dce07810 */ /* 0x000fe20007ffe0ff */
[----:B------:R-:W2:Y:S01]  /*1bf0*/  I2F R213, R213 ;  /* 0x000000d500d57306 */ /* 0x000ea20000201400 */
[----:B-1----:R-:W-:Y:S01]  /*1c00*/  FMUL R214, R214, UR14 ;  /* 0x0000000ed6d67c20 */ /* 0x002fe20008400000 */
[----:B------:R-:W1:Y:S01]  /*1c10*/  LDSM.16.M88.4 R64, [R195+0x2000] ;  /* 0x00200000c340783b */ /* 0x000e620000000200 */
[----:B------:R-:W-:Y:S01]  /*1c20*/  HMMA.16816.F32.BF16 R176, R140, R96, RZ ;  /* 0x000000608cb0723c */ /* 0x000fe200000418ff */
[----:B------:R-:W-:-:S02]  /*1c30*/  IADD3 R228, R220, 0x10, RZ ;  /* 0x00000010dce47810 */ /* 0x000fc40007ffe0ff */
[----:B------:R-:W-:Y:S01]  /*1c40*/  LDSM.16.M88.4 R180, [R193] ;  /* 0x00000000c1b4783b */ /* 0x000fe20000000200 */
[----:B------:R-:W-:Y:S01]  /*1c50*/  IADD3 R233, R220, 0x19, RZ ;  /* 0x00000019dce97810 */ /* 0x000fe20007ffe0ff */
[----:B------:R-:W2:Y:S01]  /*1c60*/  I2F R217, R217 ;  /* 0x000000d900d97306 */ /* 0x000ea20000201400 */
[----:B-----5:R-:W-:Y:S01]  /*1c70*/  FMUL R218, R218, UR14 ;  /* 0x0000000edada7c20 */ /* 0x020fe20008400000 */
[C---:B------:R-:W-:Y:S01]  /*1c80*/  IADD3 R222, R220.reuse, 0x1, RZ ;  /* 0x00000001dcde7810 */ /* 0x040fe20007ffe0ff */
[C---:B------:R-:W-:Y:S01]  /*1c90*/  HMMA.16816.F32.BF16 R152, R140.reuse, R98, RZ ;  /* 0x000000628c98723c */ /* 0x040fe200000418ff */
[C---:B------:R-:W-:Y:S02]  /*1ca0*/  IADD3 R226, R220.reuse, 0x9, RZ ;  /* 0x00000009dce27810 */ /* 0x040fe40007ffe0ff */
[C---:B------:R-:W-:Y:S02]  /*1cb0*/  IADD3 R232, R220.reuse, 0x18, RZ ;  /* 0x00000018dce87810 */ /* 0x040fe40007ffe0ff */
[----:B------:R-:W-:Y:S01]  /*1cc0*/  I2F R221, R221 ;  /* 0x000000dd00dd7306 */ /* 0x000fe20000201400 */
[----:B--2---:R-:W-:Y:S01]  /*1cd0*/  FMUL R213, R213, UR14 ;  /* 0x0000000ed5d57c20 */ /* 0x004fe20008400000 */
[C---:B------:R-:W-:Y:S01]  /*1ce0*/  IADD3 R230, R220.reuse, 0x11, RZ ;  /* 0x00000011dce67810 */ /* 0x040fe20007ffe0ff */
[----:B------:R-:W-:Y:S01]  /*1cf0*/  HMMA.16816.F32.BF16 R156, R140, R144, RZ ;  /* 0x000000908c9c723c */ /* 0x000fe200000418ff */
[----:B------:R-:W-:-:S02]  /*1d00*/  IADD3 R235, R220, 0x29, RZ ;  /* 0x00000029dceb7810 */ /* 0x000fc40007ffe0ff */
[----:B------:R-:W-:Y:S02]  /*1d10*/  IADD3 R239, R220, 0x31, RZ ;  /* 0x00000031dcef7810 */ /* 0x000fe40007ffe0ff */
[----:B------:R-:W2:Y:S01]  /*1d20*/  I2F R215, R215 ;  /* 0x000000d700d77306 */ /* 0x000ea20000201400 */
[----:B------:R-:W-:Y:S01]  /*1d30*/  FMUL R217, R217, UR14 ;  /* 0x0000000ed9d97c20 */ /* 0x000fe20008400000 */
[----:B------:R-:W-:Y:S01]  /*1d40*/  IADD3 R10, R10, 0x40, RZ ;  /* 0x000000400a0a7810 */ /* 0x000fe20007ffe0ff */
[----:B------:R-:W-:Y:S01]  /*1d50*/  HMMA.16816.F32.BF16 R52, R140, R146, RZ ;  /* 0x000000928c34723c */ /* 0x000fe200000418ff */
[----:B------:R-:W-:-:S04]  /*1d60*/  IADD3 R20, R20, 0x40, RZ ;  /* 0x0000004014147810 */ /* 0x000fc80007ffe0ff */
[----:B------:R-:W-:Y:S03]  /*1d70*/  I2F R216, R216 ;  /* 0x000000d800d87306 */ /* 0x000fe60000201400 */
[C---:B---3--:R-:W-:Y:S05]  /*1d80*/  HMMA.16816.F32.BF16 R132, R140.reuse, R124, RZ ;  /* 0x0000007c8c84723c */ /* 0x048fea00000418ff */
[----:B------:R-:W-:Y:S01]  /*1d90*/  I2F R219, R219 ;  /* 0x000000db00db7306 */ /* 0x000fe20000201400 */
[----:B--2---:R-:W-:Y:S02]  /*1da0*/  FMUL R215, R215, UR14 ;  /* 0x0000000ed7d77c20 */ /* 0x004fe40008400000 */
[C---:B------:R-:W-:Y:S05]  /*1db0*/  HMMA.16816.F32.BF16 R188, R140.reuse, R126, RZ ;  /* 0x0000007e8cbc723c */ /* 0x040fea00000418ff */
[----:B------:R-:W-:Y:S03]  /*1dc0*/  I2F R225, R225 ;  /* 0x000000e100e17306 */ /* 0x000fe60000201400 */
[C---:B------:R-:W-:Y:S05]  /*1dd0*/  HMMA.16816.F32.BF16 R184, R140.reuse, R100, RZ ;  /* 0x000000648cb8723c */ /* 0x040fea00000418ff */
[----:B------:R-:W2:Y:S03]  /*1de0*/  I2F R223, R223 ;  /* 0x000000df00df7306 */ /* 0x000ea60000201400 */
[----:B------:R-:W-:Y:S05]  /*1df0*/  HMMA.16816.F32.BF16 R140, R140, R102, RZ ;  /* 0x000000668c8c723c */ /* 0x000fea00000418ff */
[----:B------:R-:W-:Y:S03]  /*1e00*/  I2F R229, R229 ;  /* 0x000000e500e57306 */ /* 0x000fe60000201400 */
[----:B------:R-:W-:Y:S05]  /*1e10*/  HMMA.16816.F32.BF16 R68, R148, R96, RZ ;  /* 0x000000609444723c */ /* 0x000fea00000418ff */
[----:B------:R-:W3:Y:S01]  /*1e20*/  I2F R227, R227 ;  /* 0x000000e300e37306 */ /* 0x000ee20000201400 */
[----:B--2---:R-:W-:-:S02]  /*1e30*/  FMUL R223, R223, UR14 ;  /* 0x0000000edfdf7c20 */ /* 0x004fc40008400000 */
[C---:B------:R-:W-:Y:S05]  /*1e40*/  HMMA.16816.F32.BF16 R96, R148.reuse, R98, RZ ;  /* 0x000000629460723c */ /* 0x040fea00000418ff */
[----:B------:R-:W2:Y:S03]  /*1e50*/  I2F R231, R231 ;  /* 0x000000e700e77306 */ /* 0x000ea60000201400 */
[----:B------:R-:W-:Y:S05]  /*1e60*/  HMMA.16816.F32.BF16 R128, R148, R124, RZ ;  /* 0x0000007c9480723c */ /* 0x000fea00000418ff */
[----:B------:R-:W5:Y:S01]  /*1e70*/  I2F R234, R234 ;  /* 0x000000ea00ea7306 */ /* 0x000f620000201400 */
[----:B---3--:R-:W-:-:S02]  /*1e80*/  FMUL R227, R227, UR14 ;  /* 0x0000000ee3e37c20 */ /* 0x008fc40008400000 */
[----:B----4-:R-:W-:Y:S01]  /*1e90*/  HMMA.16816.F32.BF16 R120, R148, R100, RZ ;  /* 0x000000649478723c */ /* 0x010fe200000418ff */
[----:B--2---:R-:W-:-:S04]  /*1ea0*/  FMUL R231, R231, UR14 ;  /* 0x0000000ee7e77c20 */ /* 0x004fc80008400000 */
[----:B------:R-:W-:Y:S03]  /*1eb0*/  I2F R224, R224 ;  /* 0x000000e000e07306 */ /* 0x000fe60000201400 */
[----:B------:R-:W-:Y:S01]  /*1ec0*/  HMMA.16816.F32.BF16 R124, R148, R126, RZ ;  /* 0x0000007e947c723c */ /* 0x000fe200000418ff */
[----:B-----5:R-:W-:-:S04]  /*1ed0*/  FMUL R234, R234, UR14 ;  /* 0x0000000eeaea7c20 */ /* 0x020fc80008400000 */
[----:B------:R-:W-:Y:S03]  /*1ee0*/  I2F R228, R228 ;  /* 0x000000e400e47306 */ /* 0x000fe60000201400 */
[C---:B------:R-:W-:Y:S05]  /*1ef0*/  HMMA.16816.F32.BF16 R100, R148.reuse, R102, RZ ;  /* 0x000000669464723c */ /* 0x040fea00000418ff */
[----:B------:R-:W-:Y:S03]  /*1f00*/  I2F R233, R233 ;  /* 0x000000e900e97306 */ /* 0x000fe60000201400 */
[C---:B------:R-:W-:Y:S05]  /*1f10*/  HMMA.16816.F32.BF16 R172, R148.reuse, R144, RZ ;  /* 0x0000009094ac723c */ /* 0x040fea00000418ff */
[----:B------:R-:W2:Y:S03]  /*1f20*/  I2F R222, R222 ;  /* 0x000000de00de7306 */ /* 0x000ea60000201400 */
[----:B------:R-:W-:Y:S05]  /*1f30*/  HMMA.16816.F32.BF16 R144, R148, R146, RZ ;  /* 0x000000929490723c */ /* 0x000fea00000418ff */
[----:B------:R-:W3:Y:S02]  /*1f40*/  I2F R226, R226 ;  /* 0x000000e200e27306 */ /* 0x000ee40000201400 */
[----:B------:R-:W-:Y:S01]  /*1f50*/  LEA R148, R14, UR15, 0x1 ;  /* 0x0000000f0e947c11 */ /* 0x000fe2000f8e08ff */
[----:B------:R-:W-:Y:S04]  /*1f60*/  HMMA.16816.F32.BF16 R176, R160, R108, R176 ;  /* 0x0000006ca0b0723c */ /* 0x000fe800000418b0 */
[----:B------:R-:W-:Y:S01]  /*1f70*/  LDSM.16.M88.4 R168, [R148+0x800] ;  /* 0x0008000094a8783b */ /* 0x000fe20000000200 */
[----:B------:R-:W-:Y:S01]  /*1f80*/  I2F R232, R232 ;  /* 0x000000e800e87306 */ /* 0x000fe20000201400 */
[----:B--2---:R-:W-:-:S02]  /*1f90*/  FMUL R222, R222, UR14 ;  /* 0x0000000edede7c20 */ /* 0x004fc40008400000 */
[C---:B------:R-:W-:Y:S05]  /*1fa0*/  HMMA.16816.F32.BF16 R152, R160.reuse, R110, R152 ;  /* 0x0000006ea098723c */ /* 0x040fea0000041898 */
[----:B------:R-:W2:Y:S01]  /*1fb0*/  I2F R230, R230 ;  /* 0x000000e600e67306 */ /* 0x000ea20000201400 */
[----:B---3--:R-:W-:Y:S02]  /*1fc0*/  FMUL R226, R226, UR14 ;  /* 0x0000000ee2e27c20 */ /* 0x008fe40008400000 */
[C---:B------:R-:W-:Y:S05]  /*1fd0*/  HMMA.16816.F32.BF16 R156, R160.reuse, R136, R156 ;  /* 0x00000088a09c723c */ /* 0x040fea000004189c */
[----:B------:R-:W-:Y:S03]  /*1fe0*/  I2F R235, R235 ;  /* 0x000000eb00eb7306 */ /* 0x000fe60000201400 */
[----:B------:R-:W-:Y:S01]  /*1ff0*/  HMMA.16816.F32.BF16 R52, R160, R138, R52 ;  /* 0x0000008aa034723c */ /* 0x000fe20000041834 */
[----:B--2---:R-:W-:-:S04]  /*2000*/  FMUL R230, R230, UR14 ;  /* 0x0000000ee6e67c20 */ /* 0x004fc80008400000 */
[----:B------:R-:W-:Y:S03]  /*2010*/  I2F R239, R239 ;  /* 0x000000ef00ef7306 */ /* 0x000fe60000201400 */
[C---:B------:R-:W-:Y:S08]  /*2020*/  HMMA.16816.F32.BF16 R132, R160.reuse, R84, R132 ;  /* 0x00000054a084723c */ /* 0x040ff00000041884 */
[C---:B------:R-:W-:Y:S08]  /*2030*/  HMMA.16816.F32.BF16 R188, R160.reuse, R86, R188 ;  /* 0x00000056a0bc723c */ /* 0x040ff000000418bc */
[C---:B------:R-:W-:Y:S08]  /*2040*/  HMMA.16816.F32.BF16 R184, R160.reuse, R88, R184 ;  /* 0x00000058a0b8723c */ /* 0x040ff000000418b8 */
[----:B------:R-:W-:Y:S01]  /*2050*/  HMMA.16816.F32.BF16 R160, R160, R90, R140 ;  /* 0x0000005aa0a0723c */ /* 0x000fe2000004188c */
[----:B------:R-:W2:Y:S07]  /*2060*/  LDSM.16.M88.4 R140, [R194] ;  /* 0x00000000c28c783b */ /* 0x000eae0000000200 */
[C---:B-1----:R-:W-:Y:S08]  /*2070*/  HMMA.16816.F32.BF16 R68, R64.reuse, R108, R68 ;  /* 0x0000006c4044723c */ /* 0x042ff00000041844 */
[C---:B------:R-:W-:Y:S01]  /*2080*/  HMMA.16816.F32.BF16 R108, R64.reuse, R110, R96 ;  /* 0x0000006e406c723c */ /* 0x040fe20000041860 */
[----:B------:R-:W1:Y:S07]  /*2090*/  LDSM.16.M88.4 R96, [R148] ;  /* 0x000000009460783b */ /* 0x000e6e0000000200 */
[C---:B------:R-:W-:Y:S08]  /*20a0*/  HMMA.16816.F32.BF16 R128, R64.reuse, R84, R128 ;  /* 0x000000544080723c */ /* 0x040ff00000041880 */
[C---:B------:R-:W-:Y:S08]  /*20b0*/  HMMA.16816.F32.BF16 R120, R64.reuse, R88, R120 ;  /* 0x000000584078723c */ /* 0x040ff00000041878 */
[C---:B------:R-:W-:Y:S01]  /*20c0*/  HMMA.16816.F32.BF16 R84, R64.reuse, R86, R124 ;  /* 0x000000564054723c */ /* 0x040fe2000004187c */
[----:B------:R-:W3:Y:S07]  /*20d0*/  LDSM.16.M88.4 R124, [R148+0x1000] ;  /* 0x00100000947c783b */ /* 0x000eee0000000200 */
[C---:B------:R-:W-:Y:S01]  /*20e0*/  HMMA.16816.F32.BF16 R88, R64.reuse, R90, R100 ;  /* 0x0000005a4058723c */ /* 0x040fe20000041864 */
[----:B------:R-:W4:Y:S04]  /*20f0*/  LDSM.16.M88.4 R100, [R148+0x1800] ;  /* 0x001800009464783b */ /* 0x000f280000000200 */
[----:B------:R-:W5:Y:S03]  /*2100*/  LDSM.16.M88.4 R148, [R165+0x800] ;  /* 0x00080000a594783b */ /* 0x000f660000000200 */
[C---:B------:R-:W-:Y:S08]  /*2110*/  HMMA.16816.F32.BF16 R172, R64.reuse, R136, R172 ;  /* 0x0000008840ac723c */ /* 0x040ff000000418ac */
[----:B------:R-:W-:Y:S01]  /*2120*/  HMMA.16816.F32.BF16 R136, R64, R138, R144 ;  /* 0x0000008a4088723c */ /* 0x000fe20000041890 */
[----:B------:R-:W4:Y:S04]  /*2130*/  LDSM.16.M88.4 R64, [R165] ;  /* 0x00000000a540783b */ /* 0x000f280000000200 */
[----:B------:R-:W4:Y:S03]  /*2140*/  LDSM.16.M88.4 R144, [R165+0x1000] ;  /* 0x00100000a590783b */ /* 0x000f260000000200 */
[C---:B--2---:R-:W-:Y:S08]  /*2150*/  HMMA.16816.F32.BF16 R52, R140.reuse, R170, R52 ;  /* 0x000000aa8c34723c */ /* 0x044ff00000041834 */
[C---:B-1----:R-:W-:Y:S08]  /*2160*/  HMMA.16816.F32.BF16 R176, R140.reuse, R96, R176 ;  /* 0x000000608cb0723c */ /* 0x042ff000000418b0 */
[C---:B------:R-:W-:Y:S08]  /*2170*/  HMMA.16816.F32.BF16 R152, R140.reuse, R98, R152 ;  /* 0x000000628c98723c */ /* 0x040ff00000041898 */
[C---:B------:R-:W-:Y:S08]  /*2180*/  HMMA.16816.F32.BF16 R156, R140.reuse, R168, R156 ;  /* 0x000000a88c9c723c */ /* 0x040ff0000004189c */
[C---:B---3--:R-:W-:Y:S08]  /*2190*/  HMMA.16816.F32.BF16 R132, R140.reuse, R124, R132 ;  /* 0x0000007c8c84723c */ /* 0x048ff00000041884 */
[C---:B------:R-:W-:Y:S08]  /*21a0*/  HMMA.16816.F32.BF16 R188, R140.reuse, R126, R188 ;  /* 0x0000007e8cbc723c */ /* 0x040ff000000418bc */
[C---:B----4-:R-:W-:Y:S08]  /*21b0*/  HMMA.16816.F32.BF16 R184, R140.reuse, R100, R184 ;  /* 0x000000648cb8723c */ /* 0x050ff000000418b8 */
[----:B------:R-:W-:Y:S01]  /*21c0*/  HMMA.16816.F32.BF16 R160, R140, R102, R160 ;  /* 0x000000668ca0723c */ /* 0x000fe200000418a0 */
[----:B------:R-:W-:Y:S04]  /*21d0*/  LDSM.16.M88.4 R140, [R165+0x1800] ;  /* 0x00180000a58c783b */ /* 0x000fe80000000200 */
[----:B------:R-:W1:Y:S03]  /*21e0*/  LDSM.16.M88.4 R164, [R194+0x2000] ;  /* 0x00200000c2a4783b */ /* 0x000e660000000200 */
[C---:B-----5:R-:W-:Y:S08]  /*21f0*/  HMMA.16816.F32.BF16 R52, R180.reuse, R150, R52 ;  /* 0x00000096b434723c */ /* 0x060ff00000041834 */
[C---:B------:R-:W-:Y:S08]  /*2200*/  HMMA.16816.F32.BF16 R176, R180.reuse, R64, R176 ;  /* 0x00000040b4b0723c */ /* 0x040ff000000418b0 */
[C---:B------:R-:W-:Y:S08]  /*2210*/  HMMA.16816.F32.BF16 R152, R180.reuse, R66, R152 ;  /* 0x00000042b498723c */ /* 0x040ff00000041898 */
[----:B------:R-:W-:Y:S01]  /*2220*/  HMMA.16816.F32.BF16 R132, R180, R144, R132 ;  /* 0x00000090b484723c */ /* 0x000fe20000041884 */
[----:B------:R-:W-:-:S07]  /*2230*/  FFMA R55, R55, 0.125, R230 ;  /* 0x3e00000037377823 */ /* 0x000fce00000000e6 */
[----:B------:R-:W-:Y:S01]  /*2240*/  HMMA.16816.F32.BF16 R156, R180, R148, R156 ;  /* 0x00000094b49c723c */ /* 0x000fe2000004189c */
[----:B------:R-:W-:Y:S01]  /*2250*/  FFMA R237, R177, 0.125, R212 ;  /* 0x3e000000b1ed7823 */ /* 0x000fe200000000d4 */
[----:B------:R-:W-:Y:S01]  /*2260*/  IADD3 R212, R220, -0x30, RZ ;  /* 0xffffffd0dcd47810 */ /* 0x000fe20007ffe0ff */
[----:B------:R-:W-:-:S05]  /*2270*/  FMUL R177, R219, UR14 ;  /* 0x0000000edbb17c20 */ /* 0x000fca0008400000 */
[----:B-1----:R-:W-:Y:S01]  /*2280*/  HMMA.16816.F32.BF16 R68, R164, R96, R68 ;  /* 0x00000060a444723c */ /* 0x002fe20000041844 */
[----:B------:R-:W-:Y:S01]  /*2290*/  FFMA R238, R153, 0.125, R214 ;  /* 0x3e00000099ee7823 */ /* 0x000fe200000000d6 */
[----:B------:R-:W-:Y:S01]  /*22a0*/  I2F R212, R212 ;  /* 0x000000d400d47306 */ /* 0x000fe20000201400 */
[----:B------:R-:W-:Y:S01]  /*22b0*/  FFMA R236, R152, 0.125, R213 ;  /* 0x3e00000098ec7823 */ /* 0x000fe200000000d5 */
[----:B------:R-:W-:Y:S01]  /*22c0*/  IADD3 R213, R220, -0x3f, RZ ;  /* 0xffffffc1dcd57810 */ /* 0x000fe20007ffe0ff */
[----:B------:R-:W-:Y:S01]  /*22d0*/  FFMA R214, R52, 0.125, R217 ;  /* 0x3e00000034d67823 */ /* 0x000fe200000000d9 */
[C---:B------:R-:W-:Y:S01]  /*22e0*/  IADD3 R217, R220.reuse, -0x2f, RZ ;  /* 0xffffffd1dcd97810 */ /* 0x040fe20007ffe0ff */
[----:B------:R-:W-:Y:S01]  /*22f0*/  FMUL R97, R211, UR14 ;  /* 0x0000000ed3617c20 */ /* 0x000fe20008400000 */
[----:B------:R-:W-:Y:S01]  /*2300*/  HMMA.16816.F32.BF16 R188, R180, R146, R188 ;  /* 0x00000092b4bc723c */ /* 0x000fe200000418bc */
[----:B------:R-:W-:Y:S01]  /*2310*/  IADD3 R96, R220, 0x30, RZ ;  /* 0x00000030dc607810 */ /* 0x000fe20007ffe0ff */
[----:B------:R-:W-:Y:S01]  /*2320*/  FFMA R211, R53, 0.125, R218 ;  /* 0x3e00000035d37823 */ /* 0x000fe200000000da */
[----:B------:R-:W-:Y:S01]  /*2330*/  I2F R213, R213 ;  /* 0x000000d500d57306 */ /* 0x000fe20000201400 */
[----:B------:R-:W-:Y:S01]  /*2340*/  FFMA R218, R176, 0.125, R97 ;  /* 0x3e000000b0da7823 */ /* 0x000fe20000000061 */
[----:B------:R-:W-:Y:S01]  /*2350*/  IADD3 R176, R220, -0x37, RZ ;  /* 0xffffffc9dcb07810 */ /* 0x000fe20007ffe0ff */
[----:B------:R-:W-:-:S02]  /*2360*/  FMUL R52, R221, UR14 ;  /* 0x0000000edd347c20 */ /* 0x000fc40008400000 */
[----:B------:R-:W-:Y:S01]  /*2370*/  FMUL R53, R218, 1.4426950216293334961 ;  /* 0x3fb8aa3bda357820 */ /* 0x000fe20000400000 */
[----:B------:R-:W-:Y:S01]  /*2380*/  HMMA.16816.F32.BF16 R108, R164, R98, R108 ;  /* 0x00000062a46c723c */ /* 0x000fe2000004186c */
[----:B------:R-:W-:Y:S01]  /*2390*/  FFMA R153, R133, 0.125, R52 ;  /* 0x3e00000085997823 */ /* 0x000fe20000000034 */
[----:B------:R1:W-:Y:S01]  /*23a0*/  I2F R152, R96 ;  /* 0x0000006000987306 */ /* 0x0003e20000201400 */
[----:B------:R-:W-:Y:S02]  /*23b0*/  FMUL R52, R236, 1.4426950216293334961 ;  /* 0x3fb8aa3bec347820 */ /* 0x000fe40000400000 */
[----:B------:R-:W-:Y:S02]  /*23c0*/  FFMA R177, R132, 0.125, R177 ;  /* 0x3e00000084b17823 */ /* 0x000fe400000000b1 */
[----:B------:R-:W-:Y:S01]  /*23d0*/  FMUL R98, R216, UR14 ;  /* 0x0000000ed8627c20 */ /* 0x000fe20008400000 */
[C---:B------:R-:W-:Y:S01]  /*23e0*/  HMMA.16816.F32.BF16 R184, R180.reuse, R140, R184 ;  /* 0x0000008cb4b8723c */ /* 0x040fe200000418b8 */
[----:B------:R-:W-:Y:S01]  /*23f0*/  FFMA R216, R156, 0.125, R215 ;  /* 0x3e0000009cd87823 */ /* 0x000fe200000000d7 */
[C---:B------:R-:W-:Y:S01]  /*2400*/  IADD3 R156, R220.reuse, -0x40, RZ ;  /* 0xffffffc0dc9c7810 */ /* 0x040fe20007ffe0ff */
[----:B-1----:R-:W-:Y:S01]  /*2410*/  FMUL R96, R237, 1.4426950216293334961 ;  /* 0x3fb8aa3bed607820 */ /* 0x002fe20000400000 */
[----:B------:R-:W-:Y:S01]  /*2420*/  I2F R176, R176 ;  /* 0x000000b000b07306 */ /* 0x000fe20000201400 */
[----:B------:R-:W-:Y:S01]  /*2430*/  FFMA R215, R157, 0.125, R98 ;  /* 0x3e0000009dd77823 */ /* 0x000fe20000000062 */
[----:B------:R-:W-:Y:S01]  /*2440*/  IADD3 R157, R220, -0x38, RZ ;  /* 0xffffffc8dc9d7810 */ /* 0x000fe20007ffe0ff */
[----:B------:R-:W-:Y:S01]  /*2450*/  FFMA R188, R188, 0.125, R223 ;  /* 0x3e000000bcbc7823 */ /* 0x000fe200000000df */
[----:B------:R-:W-:Y:S01]  /*2460*/  FMNMX R97, R53, R96, !PT ;  /* 0x0000006035617209 */ /* 0x000fe20007800000 */
[----:B------:R-:W-:Y:S01]  /*2470*/  FMUL R53, R238, 1.4426950216293334961 ;  /* 0x3fb8aa3bee357820 */ /* 0x000fe20000400000 */
[----:B------:R-:W-:Y:S01]  /*2480*/  HMMA.16816.F32.BF16 R160, R180, R142, R160 ;  /* 0x0000008eb4a0723c */ /* 0x000fe200000418a0 */
[----:B------:R-:W-:Y:S01]  /*2490*/  FMUL R98, R215, 1.4426950216293334961 ;  /* 0x3fb8aa3bd7627820 */ /* 0x000fe20000400000 */
[----:B------:R-:W-:Y:S01]  /*24a0*/  FMNMX R96, R52, R97, !PT ;  /* 0x0000006134607209 */ /* 0x000fe20007800000 */
[----:B------:R-:W-:Y:S01]  /*24b0*/  FMUL R97, R216, 1.4426950216293334961 ;  /* 0x3fb8aa3bd8617820 */ /* 0x000fe20000400000 */
[----:B------:R-:W1:Y:S01]  /*24c0*/  I2F R183, R220 ;  /* 0x000000dc00b77306 */ /* 0x000e620000201400 */
[----:B------:R-:W-:Y:S01]  /*24d0*/  FFMA R155, R155, 0.125, R222 ;  /* 0x3e0000009b9b7823 */ /* 0x000fe200000000de */
[----:B------:R-:W-:Y:S01]  /*24e0*/  FMNMX R132, R53, R96, !PT ;  /* 0x0000006035847209 */ /* 0x000fe20007800000 */
[----:B------:R-:W-:Y:S01]  /*24f0*/  FMUL R96, R225, UR14 ;  /* 0x0000000ee1607c20 */ /* 0x000fe20008400000 */
[C---:B------:R-:W-:Y:S01]  /*2500*/  HMMA.16816.F32.BF16 R88, R164.reuse, R102, R88 ;  /* 0x00000066a458723c */ /* 0x040fe20000041858 */
[C---:B------:R-:W-:Y:S01]  /*2510*/  IADD3 R182, R220.reuse, 0x20, RZ ;  /* 0x00000020dcb67810 */ /* 0x040fe20007ffe0ff */
[----:B------:R-:W-:Y:S01]  /*2520*/  FFMA R159, R159, 0.125, R226 ;  /* 0x3e0000009f9f7823 */ /* 0x000fe200000000e2 */
[----:B------:R-:W-:Y:S01]  /*2530*/  FMNMX R97, R97, R132, !PT ;  /* 0x0000008461617209 */ /* 0x000fe20007800000 */
[----:B------:R-:W-:Y:S01]  /*2540*/  FFMA R189, R189, 0.125, R96 ;  /* 0x3e000000bdbd7823 */ /* 0x000fe20000000060 */
[----:B------:R-:W-:Y:S01]  /*2550*/  IADD3 R181, R220, 0x21, RZ ;  /* 0x00000021dcb57810 */ /* 0x000fe20007ffe0ff */
[----:B------:R-:W-:Y:S01]  /*2560*/  FMUL R96, R214, 1.4426950216293334961 ;  /* 0x3fb8aa3bd6607820 */ /* 0x000fe20000400000 */
[----:B------:R-:W-:Y:S01]  /*2570*/  FMNMX R99, R98, R97, !PT ;  /* 0x0000006162637209 */ /* 0x000fe20007800000 */
[----:B------:R-:W-:Y:S01]  /*2580*/  FMUL R97, R211, 1.4426950216293334961 ;  /* 0x3fb8aa3bd3617820 */ /* 0x000fe20000400000 */
[C---:B------:R-:W-:Y:S01]  /*2590*/  HMMA.16816.F32.BF16 R128, R164.reuse, R124, R128 ;  /* 0x0000007ca480723c */ /* 0x040fe20000041880 */
[----:B------:R-:W-:Y:S01]  /*25a0*/  FMUL R98, R177, 1.4426950216293334961 ;  /* 0x3fb8aa3bb1627820 */ /* 0x000fe20000400000 */
[----:B------:R-:W-:Y:S01]  /*25b0*/  FMNMX R96, R96, R99, !PT ;  /* 0x0000006360607209 */ /* 0x000fe20007800000 */
[----:B------:R-:W-:Y:S01]  /*25c0*/  FFMA R184, R184, 0.125, R227 ;  /* 0x3e000000b8b87823 */ /* 0x000fe200000000e3 */
[----:B------:R-:W-:Y:S01]  /*25d0*/  IADD3 R102, R220, -0x7, RZ ;  /* 0xfffffff9dc667810 */ /* 0x000fe20007ffe0ff */
[----:B------:R-:W2:Y:S01]  /*25e0*/  I2F R182, R182 ;  /* 0x000000b600b67306 */ /* 0x000ea20000201400 */
[----:B------:R-:W-:Y:S01]  /*25f0*/  FMNMX R99, R97, R96, !PT ;  /* 0x0000006061637209 */ /* 0x000fe20007800000 */
[----:B------:R-:W-:Y:S01]  /*2600*/  FMUL R96, R229, UR14 ;  /* 0x0000000ee5607c20 */ /* 0x000fe20008400000 */
[C---:B------:R-:W-:Y:S01]  /*2610*/  HMMA.16816.F32.BF16 R120, R164.reuse, R100, R120 ;  /* 0x00000064a478723c */ /* 0x040fe20000041878 */
[----:B------:R-:W-:Y:S01]  /*2620*/  FMUL R97, R153, 1.4426950216293334961 ;  /* 0x3fb8aa3b99617820 */ /* 0x000fe20000400000 */
[----:B------:R-:W-:Y:S01]  /*2630*/  FMNMX R98, R98, R99, !PT ;  /* 0x0000006362627209 */ /* 0x000fe20007800000 */
[----:B------:R-:W-:Y:S01]  /*2640*/  FFMA R185, R185, 0.125, R96 ;  /* 0x3e000000b9b97823 */ /* 0x000fe20000000060 */
[----:B------:R-:W-:Y:S01]  /*2650*/  IADD3 R124, R220, -0x18, RZ ;  /* 0xffffffe8dc7c7810 */ /* 0x000fe20007ffe0ff */
[----:B------:R-:W-:Y:S01]  /*2660*/  FMUL R96, R188, 1.4426950216293334961 ;  /* 0x3fb8aa3bbc607820 */ /* 0x000fe20000400000 */
[----:B------:R-:W-:Y:S01]  /*2670*/  FMNMX R99, R97, R98, !PT ;  /* 0x0000006261637209 */ /* 0x000fe20007800000 */
[----:B------:R-:W-:Y:S01]  /*2680*/  FMUL R97, R189, 1.4426950216293334961 ;  /* 0x3fb8aa3bbd617820 */ /* 0x000fe20000400000 */
[----:B------:R-:W-:Y:S01]  /*2690*/  IADD3 R101, R220, -0x8, RZ ;  /* 0xfffffff8dc657810 */ /* 0x000fe20007ffe0ff */
[----:B------:R-:W-:Y:S01]  /*26a0*/  FFMA R160, R160, 0.125, R231 ;  /* 0x3e000000a0a07823 */ /* 0x000fe200000000e7 */
[----:B------:R-:W-:Y:S01]  /*26b0*/  FMNMX R98, R96, R99, !PT ;  /* 0x0000006360627209 */ /* 0x000fe20007800000 */
[----:B------:R-:W-:Y:S01]  /*26c0*/  FMUL R96, R184, 1.4426950216293334961 ;  /* 0x3fb8aa3bb8607820 */ /* 0x000fe20000400000 */
[----:B------:R3:W-:Y:S01]  /*26d0*/  I2F R103, R101 ;  /* 0x0000006500677306 */ /* 0x0007e20000201400 */
[----:B------:R-:W-:Y:S01]  /*26e0*/  FFMA R161, R161, 0.125, R234 ;  /* 0x3e000000a1a17823 */ /* 0x000fe200000000ea */
[----:B------:R-:W-:Y:S01]  /*26f0*/  FMNMX R99, R97, R98, !PT ;  /* 0x0000006261637209 */ /* 0x000fe20007800000 */
[----:B------:R-:W-:Y:S01]  /*2700*/  FMUL R97, R185, 1.4426950216293334961 ;  /* 0x3fb8aa3bb9617820 */ /* 0x000fe20000400000 */
[C---:B------:R-:W-:Y:S01]  /*2710*/  HMMA.16816.F32.BF16 R84, R164.reuse, R126, R84 ;  /* 0x0000007ea454723c */ /* 0x040fe20000041854 */
[----:B------:R-:W-:Y:S01]  /*2720*/  FMUL R132, R161, 1.4426950216293334961 ;  /* 0x3fb8aa3ba1847820 */ /* 0x000fe20000400000 */
[----:B------:R-:W-:Y:S01]  /*2730*/  FMNMX R98, R96, R99, !PT ;  /* 0x0000006360627209 */ /* 0x000fe20007800000 */
[----:B------:R-:W-:Y:S01]  /*2740*/  FMUL R96, R160, 1.4426950216293334961 ;  /* 0x3fb8aa3ba0607820 */ /* 0x000fe20000400000 */
[----:B------:R-:W4:Y:S01]  /*2750*/  I2F R102, R102 ;  /* 0x0000006600667306 */ /* 0x000f220000201400 */
[----:B-1----:R-:W-:Y:S01]  /*2760*/  FMUL R183, R183, UR14 ;  /* 0x0000000eb7b77c20 */ /* 0x002fe20008400000 */
[----:B------:R-:W-:Y:S01]  /*2770*/  FMNMX R97, R97, R98, !PT ;  /* 0x0000006261617209 */ /* 0x000fe20007800000 */
[----:B------:R-:W-:Y:S01]  /*2780*/  FMUL R126, R233, UR14 ;  /* 0x0000000ee97e7c20 */ /* 0x000fe20008400000 */
[----:B---3--:R-:W-:Y:S01]  /*2790*/  IADD3 R101, R220, -0x10, RZ ;  /* 0xfffffff0dc657810 */ /* 0x008fe20007ffe0ff */
[C---:B------:R-:W-:Y:S01]  /*27a0*/  HMMA.16816.F32.BF16 R172, R164.reuse, R168, R172 ;  /* 0x000000a8a4ac723c */ /* 0x040fe200000418ac */
[----:B------:R-:W-:Y:S01]  /*27b0*/  FMNMX R97, R96, R97, !PT ;  /* 0x0000006160617209 */ /* 0x000fe20007800000 */
[----:B--2---:R-:W-:Y:S01]  /*27c0*/  FMUL R127, R182, UR14 ;  /* 0x0000000eb67f7c20 */ /* 0x004fe20008400000 */
[----:B------:R-:W-:Y:S01]  /*27d0*/  I2F R100, R124 ;  /* 0x0000007c00647306 */ /* 0x000fe20000201400 */
[----:B------:R-:W-:Y:S01]  /*27e0*/  IADD3 R180, R220, 0x28, RZ ;  /* 0x00000028dcb47810 */ /* 0x000fe20007ffe0ff */
[----:B------:R-:W-:Y:S01]  /*27f0*/  FMUL R176, R176, UR14 ;  /* 0x0000000eb0b07c20 */ /* 0x000fe20008400000 */
[----:B------:R-:W-:Y:S01]  /*2800*/  FMNMX R132, R132, R97, !PT ;  /* 0x0000006184847209 */ /* 0x000fe20007800000 */
[----:B------:R-:W-:Y:S01]  /*2810*/  FFMA R190, R190, 0.125, R127 ;  /* 0x3e000000bebe7823 */ /* 0x000fe2000000007f */
[----:B------:R-:W-:Y:S01]  /*2820*/  LDSM.16.M88.4 R96, [R193+0x2000] ;  /* 0x00200000c160783b */ /* 0x000fe20000000200 */
[----:B------:R-:W-:Y:S01]  /*2830*/  HMMA.16816.F32.BF16 R136, R164, R170, R136 ;  /* 0x000000aaa488723c */ /* 0x000fe20000041888 */
[----:B------:R-:W-:Y:S01]  /*2840*/  IADD3 R168, R220, -0x28, RZ ;  /* 0xffffffd8dca87810 */ /* 0x000fe20007ffe0ff */
[----:B----4-:R-:W-:Y:S01]  /*2850*/  FMUL R102, R102, UR14 ;  /* 0x0000000e66667c20 */ /* 0x010fe20008400000 */
[----:B------:R-:W1:Y:S01]  /*2860*/  SHFL.BFLY PT, R133, R132, 0x2, 0x1f ;  /* 0x0c401f0084857f89 */ /* 0x000e6200000e0000 */
[----:B------:R-:W-:Y:S01]  /*2870*/  I2F R181, R181 ;  /* 0x000000b500b57306 */ /* 0x000fe20000201400 */
[C---:B------:R-:W-:Y:S01]  /*2880*/  IADD3 R169, R220.reuse, -0x27, RZ ;  /* 0xffffffd9dca97810 */ /* 0x040fe20007ffe0ff */
[----:B------:R-:W-:Y:S01]  /*2890*/  FFMA R179, R179, 0.125, R102 ;  /* 0x3e000000b3b37823 */ /* 0x000fe20000000066 */
[----:B------:R-:W-:Y:S01]  /*28a0*/  IADD3 R170, R220, -0x20, RZ ;  /* 0xffffffe0dcaa7810 */ /* 0x000fe20007ffe0ff */
[----:B------:R-:W-:Y:S01]  /*28b0*/  FFMA R164, R154, 0.125, R183 ;  /* 0x3e0000009aa47823 */ /* 0x000fe200000000b7 */
[----:B------:R-:W-:-:S02]  /*28c0*/  IADD3 R171, R220, -0x1f, RZ ;  /* 0xffffffe1dcab7810 */ /* 0x000fc40007ffe0ff */
[C---:B------:R-:W-:Y:S01]  /*28d0*/  IADD3 R165, R220.reuse, -0xf, RZ ;  /* 0xfffffff1dca57810 */ /* 0x040fe20007ffe0ff */
[----:B------:R2:W-:Y:S01]  /*28e0*/  I2F R154, R101 ;  /* 0x00000065009a7306 */ /* 0x0005e20000201400 */
[C---:B------:R-:W-:Y:S02]  /*28f0*/  IADD3 R52, R220.reuse, -0x48, RZ ;  /* 0xffffffb8dc347810 */ /* 0x040fe40007ffe0ff */
[----:B------:R-:W-:-:S05]  /*2900*/  IADD3 R53, R220, -0x47, RZ ;  /* 0xffffffb9dc357810 */ /* 0x000fca0007ffe0ff */
[----:B------:R-:W-:Y:S01]  /*2910*/  I2F R180, R180 ;  /* 0x000000b400b47306 */ /* 0x000fe20000201400 */
[----:B--2---:R-:W-:Y:S02]  /*2920*/  FFMA R101, R135, 0.125, R126 ;  /* 0x3e00000087657823 */ /* 0x004fe4000000007e */
[----:B------:R-:W-:Y:S01]  /*2930*/  FMUL R126, R164, 1.4426950216293334961 ;  /* 0x3fb8aa3ba47e7820 */ /* 0x000fe20000400000 */
[----:B-1----:R-:W-:-:S04]  /*2940*/  FMNMX R132, R132, R133, !PT ;  /* 0x0000008584847209 */ /* 0x002fc80007800000 */
[----:B------:R-:W1:Y:S01]  /*2950*/  I2F R156, R156 ;  /* 0x0000009c009c7306 */ /* 0x000e620000201400 */
[----:B------:R-:W2:Y:S07]  /*2960*/  SHFL.BFLY PT, R125, R132, 0x1, 0x1f ;  /* 0x0c201f00847d7f89 */ /* 0x000eae00000e0000 */
[----:B------:R-:W3:Y:S01]  /*2970*/  I2F R157, R157 ;  /* 0x0000009d009d7306 */ /* 0x000ee20000201400 */
[C---:B------:R-:W-:Y:S07]  /*2980*/  HMMA.16816.F32.BF16 R68, R96.reuse, R64, R68 ;  /* 0x000000406044723c */ /* 0x040fee0000041844 */
[----:B------:R-:W4:Y:S01]  /*2990*/  I2F R217, R217 ;  /* 0x000000d900d97306 */ /* 0x000f220000201400 */
[----:B------:R-:W-:Y:S01]  /*29a0*/  FMUL R65, R224, UR14 ;  /* 0x0000000ee0417c20 */ /* 0x000fe20008400000 */
[----:B------:R-:W-:Y:S01]  /*29b0*/  HMMA.16816.F32.BF16 R108, R96, R66, R108 ;  /* 0x00000042606c723c */ /* 0x000fe2000004186c */
[----:B------:R-:W-:-:S02]  /*29c0*/  IADD3 R64, R220, -0x17, RZ ;  /* 0xffffffe9dc407810 */ /* 0x000fc40007ffe0ff */
[----:B------:R-:W-:Y:S02]  /*29d0*/  FFMA R158, R158, 0.125, R65 ;  /* 0x3e0000009e9e7823 */ /* 0x000fe40000000041 */
[----:B------:R-:W-:Y:S01]  /*29e0*/  FMUL R65, R228, UR14 ;  /* 0x0000000ee4417c20 */ /* 0x000fe20008400000 */
[----:B------:R-:W-:Y:S01]  /*29f0*/  I2F R168, R168 ;  /* 0x000000a800a87306 */ /* 0x000fe20000201400 */
[----:B------:R-:W-:Y:S01]  /*2a00*/  FMUL R127, R158, 1.4426950216293334961 ;  /* 0x3fb8aa3b9e7f7820 */ /* 0x000fe20000400000 */
[C---:B------:R-:W-:Y:S01]  /*2a10*/  HMMA.16816.F32.BF16 R172, R96.reuse, R148, R172 ;  /* 0x0000009460ac723c */ /* 0x040fe200000418ac */
[----:B------:R-:W-:Y:S01]  /*2a20*/  FFMA R54, R54, 0.125, R65 ;  /* 0x3e00000036367823 */ /* 0x000fe20000000041 */
[----:B--2---:R-:W-:Y:S01]  /*2a30*/  FMNMX R125, R132, R125, !PT ;  /* 0x0000007d847d7209 */ /* 0x004fe20007800000 */
[----:B------:R-:W-:Y:S02]  /*2a40*/  FMUL R65, R103, UR14 ;  /* 0x0000000e67417c20 */ /* 0x000fe40008400000 */
[----:B------:R-:W-:Y:S01]  /*2a50*/  FMUL R132, R179, 1.4426950216293334961 ;  /* 0x3fb8aa3bb3847820 */ /* 0x000fe20000400000 */
[----:B------:R-:W-:Y:S01]  /*2a60*/  FMNMX R124, R125, R210, !PT ;  /* 0x000000d27d7c7209 */ /* 0x000fe20007800000 */
[----:B------:R-:W-:Y:S01]  /*2a70*/  FFMA R178, R178, 0.125, R65 ;  /* 0x3e000000b2b27823 */ /* 0x000fe20000000041 */
[C---:B------:R-:W-:Y:S01]  /*2a80*/  HMMA.16816.F32.BF16 R136, R96.reuse, R150, R136 ;  /* 0x000000966088723c */ /* 0x040fe20000041888 */
[----:B------:R-:W-:Y:S01]  /*2a90*/  FMUL R103, R232, UR14 ;  /* 0x0000000ee8677c20 */ /* 0x000fe20008400000 */
[----:B------:R-:W-:Y:S01]  /*2aa0*/  FSETP.NEU.AND P0, PT, R124, -INF , PT ;  /* 0xff8000007c00780b */ /* 0x000fe20003f0d000 */
[----:B------:R-:W-:Y:S01]  /*2ab0*/  FMUL R125, R178, 1.4426950216293334961 ;  /* 0x3fb8aa3bb27d7820 */ /* 0x000fe20000400000 */
[----:B------:R-:W2:Y:S01]  /*2ac0*/  I2F R169, R169 ;  /* 0x000000a900a97306 */ /* 0x000ea20000201400 */
[----:B------:R-:W-:Y:S01]  /*2ad0*/  FFMA R103, R134, 0.125, R103 ;  /* 0x3e00000086677823 */ /* 0x000fe20000000067 */
[----:B------:R-:W-:Y:S01]  /*2ae0*/  FSEL R167, R124, RZ, P0 ;  /* 0x000000ff7ca77208 */ /* 0x000fe20000000000 */
[----:B-1----:R-:W-:Y:S01]  /*2af0*/  FMUL R67, R156, UR14 ;  /* 0x0000000e9c437c20 */ /* 0x002fe20008400000 */
[----:B------:R-:W-:Y:S01]  /*2b00*/  FMNMX R133, R125, R132, !PT ;  /* 0x000000847d857209 */ /* 0x000fe20007800000 */
[----:B------:R-:W-:Y:S01]  /*2b10*/  FMUL R132, R155, 1.4426950216293334961 ;  /* 0x3fb8aa3b9b847820 */ /* 0x000fe20000400000 */
[C---:B------:R-:W-:Y:S01]  /*2b20*/  HMMA.16816.F32.BF16 R128, R96.reuse, R144, R128 ;  /* 0x000000906080723c */ /* 0x040fe20000041880 */
[----:B------:R-:W-:Y:S01]  /*2b30*/  FADD R135, -R167, R210 ;  /* 0x000000d2a7877221 */ /* 0x000fe20000000100 */
[----:B------:R-:W-:Y:S01]  /*2b40*/  FMNMX R133, R126, R133, !PT ;  /* 0x000000857e857209 */ /* 0x000fe20007800000 */
[----:B------:R-:W-:Y:S01]  /*2b50*/  FMUL R126, R181, UR14 ;  /* 0x0000000eb57e7c20 */ /* 0x000fe20008400000 */
[----:B------:R-:W1:Y:S01]  /*2b60*/  I2F R170, R170 ;  /* 0x000000aa00aa7306 */ /* 0x000e620000201400 */
[----:B------:R-:W-:Y:S01]  /*2b70*/  FFMA R68, R68, 0.125, R67 ;  /* 0x3e00000044447823 */ /* 0x000fe20000000043 */
[----:B------:R-:W-:Y:S01]  /*2b80*/  FMNMX R134, R132, R133, !PT ;  /* 0x0000008584867209 */ /* 0x000fe20007800000 */
[----:B------:R-:W-:Y:S01]  /*2b90*/  FMUL R133, R159, 1.4426950216293334961 ;  /* 0x3fb8aa3b9f857820 */ /* 0x000fe20000400000 */
[----:B------:R-:W-:Y:S01]  /*2ba0*/  HMMA.16816.F32.BF16 R84, R96, R146, R84 ;  /* 0x000000926054723c */ /* 0x000fe20000041854 */
[----:B------:R-:W-:Y:S01]  /*2bb0*/  FFMA R191, R191, 0.125, R126 ;  /* 0x3e000000bfbf7823 */ /* 0x000fe2000000007e */
[----:B------:R-:W-:Y:S01]  /*2bc0*/  FMNMX R134, R127, R134, !PT ;  /* 0x000000867f867209 */ /* 0x000fe20007800000 */
[----:B------:R-:W-:Y:S01]  /*2bd0*/  FMUL R126, R54, 1.4426950216293334961 ;  /* 0x3fb8aa3b367e7820 */ /* 0x000fe20000400000 */
[----:B------:R5:W-:Y:S01]  /*2be0*/  MUFU.EX2 R125, R135 ;  /* 0x00000087007d7308 */ /* 0x000be20000000800 */
[----:B------:R-:W-:-:S02]  /*2bf0*/  FMUL R127, R180, UR14 ;  /* 0x0000000eb47f7c20 */ /* 0x000fc40008400000 */
[----:B------:R-:W-:Y:S01]  /*2c00*/  FFMA R144, R153, 1.4426950216293334961, -R167 ;  /* 0x3fb8aa3b99907823 */ /* 0x000fe200000008a7 */
[C---:B------:R-:W-:Y:S01]  /*2c10*/  HMMA.16816.F32.BF16 R120, R96.reuse, R140, R120 ;  /* 0x0000008c6078723c */ /* 0x040fe20000041878 */
[----:B------:R-:W-:Y:S02]  /*2c20*/  FFMA R186, R186, 0.125, R127 ;  /* 0x3e000000baba7823 */ /* 0x000fe4000000007f */
[----:B------:R-:W-:Y:S01]  /*2c30*/  FMUL R127, R103, 1.4426950216293334961 ;  /* 0x3fb8aa3b677f7820 */ /* 0x000fe20000400000 */
[----:B------:R-:W1:Y:S01]  /*2c40*/  I2F R171, R171 ;  /* 0x000000ab00ab7306 */ /* 0x000e620000201400 */
[----:B-----5:R-:W-:Y:S01]  /*2c50*/  FMNMX R135, R133, R134, !PT ;  /* 0x0000008685877209 */ /* 0x020fe20007800000 */
[----:B------:R-:W-:Y:S02]  /*2c60*/  FMUL R134, R55, 1.4426950216293334961 ;  /* 0x3fb8aa3b37867820 */ /* 0x000fe40000400000 */
[----:B---3--:R-:W-:Y:S01]  /*2c70*/  FMUL R153, R157, UR14 ;  /* 0x0000000e9d997c20 */ /* 0x008fe20008400000 */
[----:B------:R-:W-:Y:S01]  /*2c80*/  FMNMX R135, R126, R135, !PT ;  /* 0x000000877e877209 */ /* 0x000fe20007800000 */
[----:B------:R-:W-:Y:S01]  /*2c90*/  FMUL R126, R235, UR14 ;  /* 0x0000000eeb7e7c20 */ /* 0x000fe20008400000 */
[----:B------:R-:W-:Y:S01]  /*2ca0*/  HMMA.16816.F32.BF16 R88, R96, R142, R88 ;  /* 0x0000008e6058723c */ /* 0x000fe20000041858 */
[----:B------:R-:W-:Y:S01]  /*2cb0*/  FMUL R145, R68, 1.4426950216293334961 ;  /* 0x3fb8aa3b44917820 */ /* 0x000fe20000400000 */
[----:B------:R-:W-:Y:S01]  /*2cc0*/  FMNMX R166, R134, R135, !PT ;  /* 0x0000008786a67209 */ /* 0x000fe20007800000 */
[----:B------:R-:W-:Y:S01]  /*2cd0*/  FMUL R135, R101, 1.4426950216293334961 ;  /* 0x3fb8aa3b65877820 */ /* 0x000fe20000400000 */
[----:B------:R-:W3:Y:S01]  /*2ce0*/  I2F R64, R64 ;  /* 0x0000004000407306 */ /* 0x000ee20000201400 */
[----:B------:R-:W-:Y:S01]  /*2cf0*/  FFMA R187, R187, 0.125, R126 ;  /* 0x3e000000bbbb7823 */ /* 0x000fe2000000007e */
[----:B------:R-:W-:Y:S01]  /*2d00*/  FMNMX R180, R127, R166, !PT ;  /* 0x000000a67fb47209 */ /* 0x000fe20007800000 */
[----:B------:R-:W-:-:S02]  /*2d10*/  FMUL R166, R190, 1.4426950216293334961 ;  /* 0x3fb8aa3bbea67820 */ /* 0x000fc40000400000 */
[----:B------:R-:W-:Y:S01]  /*2d20*/  FMUL R127, R152, UR14 ;  /* 0x0000000e987f7c20 */ /* 0x000fe20008400000 */
[----:B------:R-:W-:Y:S01]  /*2d30*/  FMNMX R181, R135, R180, !PT ;  /* 0x000000b487b57209 */ /* 0x000fe20007800000 */
[----:B------:R-:W-:Y:S01]  /*2d40*/  FMUL R135, R191, 1.4426950216293334961 ;  /* 0x3fb8aa3bbf877820 */ /* 0x000fe20000400000 */
[----:B------:R-:W5:Y:S01]  /*2d50*/  I2F R165, R165 ;  /* 0x000000a500a57306 */ /* 0x000f620000201400 */
[----:B------:R-:W-:Y:S01]  /*2d60*/  FFMA R162, R162, 0.125, R127 ;  /* 0x3e000000a2a27823 */ /* 0x000fe2000000007f */
[----:B------:R-:W-:Y:S01]  /*2d70*/  FMNMX R152, R166, R181, !PT ;  /* 0x000000b5a6987209 */ /* 0x000fe20007800000 */
[----:B------:R-:W-:Y:S02]  /*2d80*/  FMUL R166, R186, 1.4426950216293334961 ;  /* 0x3fb8aa3bbaa67820 */ /* 0x000fe40000400000 */
[----:B------:R-:W-:Y:S01]  /*2d90*/  FFMA R156, R108, 0.125, R153 ;  /* 0x3e0000006c9c7823 */ /* 0x000fe20000000099 */
[----:B------:R-:W-:Y:S01]  /*2da0*/  FMNMX R181, R135, R152, !PT ;  /* 0x0000009887b57209 */ /* 0x000fe20007800000 */
[----:B------:R-:W-:Y:S01]  /*2db0*/  FMUL R152, R239, UR14 ;  /* 0x0000000eef987c20 */ /* 0x000fe20008400000 */
[----:B------:R-:W1:Y:S01]  /*2dc0*/  I2F R52, R52 ;  /* 0x0000003400347306 */ /* 0x000e620000201400 */
[----:B------:R-:W-:Y:S01]  /*2dd0*/  FMUL R135, R187, 1.4426950216293334961 ;  /* 0x3fb8aa3bbb877820 */ /* 0x000fe20000400000 */
[----:B------:R-:W-:Y:S01]  /*2de0*/  FMNMX R180, R166, R181, !PT ;  /* 0x000000b5a6b47209 */ /* 0x000fe20007800000 */
[----:B------:R-:W-:-:S02]  /*2df0*/  FFMA R163, R163, 0.125, R152 ;  /* 0x3e000000a3a37823 */ /* 0x000fc40000000098 */
[----:B------:R-:W-:Y:S01]  /*2e00*/  FMUL R166, R162, 1.4426950216293334961 ;  /* 0x3fb8aa3ba2a67820 */ /* 0x000fe20000400000 */
[----:B------:R-:W-:Y:S01]  /*2e10*/  FMNMX R135, R135, R180, !PT ;  /* 0x000000b487877209 */ /* 0x000fe20007800000 */
[----:B------:R-:W-:Y:S01]  /*2e20*/  FMUL R66, R163, 1.4426950216293334961 ;  /* 0x3fb8aa3ba3427820 */ /* 0x000fe20000400000 */
[----:B------:R-:W1:Y:S01]  /*2e30*/  I2F R53, R53 ;  /* 0x0000003500357306 */ /* 0x000e620000201400 */
[----:B------:R-:W-:Y:S01]  /*2e40*/  FFMA R149, R177, 1.4426950216293334961, -R167 ;  /* 0x3fb8aa3bb1957823 */ /* 0x000fe200000008a7 */
[----:B------:R-:W-:Y:S01]  /*2e50*/  FMNMX R135, R166, R135, !PT ;  /* 0x00000087a6877209 */ /* 0x000fe20007800000 */
[----:B------:R-:W-:Y:S02]  /*2e60*/  FFMA R157, R109, 0.125, R176 ;  /* 0x3e0000006d9d7823 */ /* 0x000fe400000000b0 */
[----:B------:R-:W-:Y:S01]  /*2e70*/  FMUL R177, R212, UR14 ;  /* 0x0000000ed4b17c20 */ /* 0x000fe20008400000 */
[----:B------:R-:W-:Y:S01]  /*2e80*/  FMNMX R166, R66, R135, !PT ;  /* 0x0000008742a67209 */ /* 0x000fe20007800000 */
[----:B------:R-:W-:Y:S01]  /*2e90*/  FMUL R66, R213, UR14 ;  /* 0x0000000ed5427c20 */ /* 0x000fe20008400000 */
[----:B------:R-:W-:Y:S01]  /*2ea0*/  MUFU.EX2 R149, R149 ;  /* 0x0000009500957308 */ /* 0x000fe20000000800 */
[----:B------:R-:W-:-:S02]  /*2eb0*/  FMUL R109, R156, 1.4426950216293334961 ;  /* 0x3fb8aa3b9c6d7820 */ /* 0x000fc40000400000 */
[----:B------:R-:W3:Y:S01]  /*2ec0*/  SHFL.BFLY PT, R181, R166, 0x2, 0x1f ;  /* 0x0c401f00a6b57f89 */ /* 0x000ee200000e0000 */
[----:B------:R-:W-:Y:S02]  /*2ed0*/  FFMA R69, R69, 0.125, R66 ;  /* 0x3e00000045457823 */ /* 0x000fe40000000042 */
[----:B----4-:R-:W-:Y:S02]  /*2ee0*/  FMUL R180, R217, UR14 ;  /* 0x0000000ed9b47c20 */ /* 0x010fe40008400000 */
[----:B------:R-:W-:Y:S01]  /*2ef0*/  FMUL R150, R69, 1.4426950216293334961 ;  /* 0x3fb8aa3b45967820 */ /* 0x000fe20000400000 */
[----:B------:R-:W-:Y:S01]  /*2f00*/  MUFU.EX2 R144, R144 ;  /* 0x0000009000907308 */ /* 0x000fe20000000800 */
[----:B------:R-:W-:Y:S02]  /*2f10*/  FFMA R172, R172, 0.125, R177 ;  /* 0x3e000000acac7823 */ /* 0x000fe400000000b1 */
[----:B------:R-:W-:Y:S01]  /*2f20*/  FMUL R147, R157, 1.4426950216293334961 ;  /* 0x3fb8aa3b9d937820 */ /* 0x000fe20000400000 */
[----:B------:R-:W-:Y:S01]  /*2f30*/  FMNMX R150, R145, R150, !PT ;  /* 0x0000009691967209 */ /* 0x000fe20007800000 */
[----:B------:R-:W-:-:S02]  /*2f40*/  FFMA R146, R184, 1.4426950216293334961, -R167 ;  /* 0x3fb8aa3bb8927823 */ /* 0x000fc400000008a7 */
[--C-:B------:R-:W-:Y:S01]  /*2f50*/  FFMA R140, R160, 1.4426950216293334961, -R167.reuse ;  /* 0x3fb8aa3ba08c7823 */ /* 0x100fe200000008a7 */
[----:B------:R-:W-:Y:S01]  /*2f60*/  FMNMX R150, R109, R150, !PT ;  /* 0x000000966d967209 */ /* 0x000fe20007800000 */
[----:B------:R-:W-:Y:S02]  /*2f70*/  FMUL R109, R172, 1.4426950216293334961 ;  /* 0x3fb8aa3bac6d7820 */ /* 0x000fe40000400000 */
[----:B--2---:R-:W-:Y:S01]  /*2f80*/  FMUL R184, R169, UR14 ;  /* 0x0000000ea9b87c20 */ /* 0x004fe20008400000 */
[----:B------:R-:W-:Y:S01]  /*2f90*/  FMNMX R150, R147, R150, !PT ;  /* 0x0000009693967209 */ /* 0x000fe20007800000 */
[----:B------:R-:W-:Y:S01]  /*2fa0*/  FFMA R151, R161, 1.4426950216293334961, -R167 ;  /* 0x3fb8aa3ba1977823 */ /* 0x000fe200000008a7 */
[----:B------:R-:W-:Y:S01]  /*2fb0*/  MUFU.EX2 R146, R146 ;  /* 0x0000009200927308 */ /* 0x000fe20000000800 */
[----:B------:R-:W-:Y:S01]  /*2fc0*/  FFMA R161, R137, 0.125, R184 ;  /* 0x3e00000089a17823 */ /* 0x000fe200000000b8 */
[----:B------:R-:W-:Y:S01]  /*2fd0*/  FMNMX R150, R109, R150, !PT ;  /* 0x000000966d967209 */ /* 0x000fe20007800000 */
[----:B-1----:R-:W-:Y:S01]  /*2fe0*/  FMUL R169, R170, UR14 ;  /* 0x0000000eaaa97c20 */ /* 0x002fe20008400000 */
[----:B---3--:R-:W-:Y:S01]  /*2ff0*/  FMNMX R181, R166, R181, !PT ;  /* 0x000000b5a6b57209 */ /* 0x008fe20007800000 */
[----:B------:R-:W-:-:S02]  /*3000*/  FFMA R166, R173, 0.125, R180 ;  /* 0x3e000000ada67823 */ /* 0x000fc400000000b4 */
[----:B------:R-:W-:Y:S01]  /*3010*/  FMUL R173, R168, UR14 ;  /* 0x0000000ea8ad7c20 */ /* 0x000fe20008400000 */
[----:B------:R-:W-:Y:S01]  /*3020*/  MUFU.EX2 R140, R140 ;  /* 0x0000008c008c7308 */ /* 0x000fe20000000800 */
[----:B------:R-:W1:Y:S01]  /*3030*/  SHFL.BFLY PT, R182, R181, 0x1, 0x1f ;  /* 0x0c201f00b5b67f89 */ /* 0x000e6200000e0000 */
[----:B------:R-:W-:Y:S02]  /*3040*/  FMUL R147, R166, 1.4426950216293334961 ;  /* 0x3fb8aa3ba6937820 */ /* 0x000fe40000400000 */
[----:B------:R-:W-:Y:S02]  /*3050*/  FFMA R160, R136, 0.125, R173 ;  /* 0x3e00000088a07823 */ /* 0x000fe400000000ad */
[--C-:B------:R-:W-:Y:S01]  /*3060*/  FFMA R218, R218, 1.4426950216293334961, -R167.reuse ;  /* 0x3fb8aa3bdada7823 */ /* 0x100fe200000008a7 */
[----:B------:R-:W-:Y:S01]  /*3070*/  FMNMX R150, R147, R150, !PT ;  /* 0x0000009693967209 */ /* 0x000fe20007800000 */
[----:B------:R-:W-:Y:S01]  /*3080*/  FMUL R137, R160, 1.4426950216293334961 ;  /* 0x3fb8aa3ba0897820 */ /* 0x000fe20000400000 */
[----:B------:R-:W-:Y:S01]  /*3090*/  MUFU.EX2 R136, R151 ;  /* 0x0000009700887308 */ /* 0x000fe20000000800 */
[----:B------:R-:W-:-:S02]  /*30a0*/  FFMA R237, R237, 1.4426950216293334961, -R167 ;  /* 0x3fb8aa3beded7823 */ /* 0x000fc400000008a7 */
[--C-:B------:R-:W-:Y:S01]  /*30b0*/  FFMA R236, R236, 1.4426950216293334961, -R167.reuse ;  /* 0x3fb8aa3becec7823 */ /* 0x100fe200000008a7 */
[----:B------:R-:W-:Y:S01]  /*30c0*/  FMNMX R150, R137, R150, !PT ;  /* 0x0000009689967209 */ /* 0x000fe20007800000 */
[--C-:B------:R-:W-:Y:S02]  /*30d0*/  FFMA R126, R238, 1.4426950216293334961, -R167.reuse ;  /* 0x3fb8aa3bee7e7823 */ /* 0x100fe400000008a7 */
[--C-:B------:R-:W-:Y:S01]  /*30e0*/  FFMA R127, R216, 1.4426950216293334961, -R167.reuse ;  /* 0x3fb8aa3bd87f7823 */ /* 0x100fe200000008a7 */
[----:B------:R-:W-:Y:S01]  /*30f0*/  MUFU.EX2 R134, R236 ;  /* 0x000000ec00867308 */ /* 0x000fe20000000800 */
[--C-:B------:R-:W-:Y:S02]  /*3100*/  FFMA R152, R215, 1.4426950216293334961, -R167.reuse ;  /* 0x3fb8aa3bd7987823 */ /* 0x100fe400000008a7 */
[--C-:B------:R-:W-:Y:S02]  /*3110*/  FFMA R214, R214, 1.4426950216293334961, -R167.reuse ;  /* 0x3fb8aa3bd6d67823 */ /* 0x100fe400000008a7 */
[----:B------:R-:W-:-:S02]  /*3120*/  FFMA R148, R211, 1.4426950216293334961, -R167 ;  /* 0x3fb8aa3bd3947823 */ /* 0x000fc400000008a7 */
[--C-:B------:R-:W-:Y:S01]  /*3130*/  FFMA R188, R188, 1.4426950216293334961, -R167.reuse ;  /* 0x3fb8aa3bbcbc7823 */ /* 0x100fe200000008a7 */
[----:B-1----:R-:W-:Y:S01]  /*3140*/  FMNMX R182, R181, R182, !PT ;  /* 0x000000b6b5b67209 */ /* 0x002fe20007800000 */
[--C-:B------:R-:W-:Y:S01]  /*3150*/  FFMA R189, R189, 1.4426950216293334961, -R167.reuse ;  /* 0x3fb8aa3bbdbd7823 */ /* 0x100fe200000008a7 */
[----:B------:R-:W-:Y:S01]  /*3160*/  MUFU.EX2 R126, R126 ;  /* 0x0000007e007e7308 */ /* 0x000fe20000000800 */
[----:B------:R-:W-:Y:S01]  /*3170*/  FFMA R185, R185, 1.4426950216293334961, -R167 ;  /* 0x3fb8aa3bb9b97823 */ /* 0x000fe200000008a7 */
[----:B------:R-:W-:Y:S01]  /*3180*/  FMNMX R141, R182, R209, !PT ;  /* 0x000000d1b68d7209 */ /* 0x000fe20007800000 */
[----:B------:R-:W-:Y:S02]  /*3190*/  FMUL R170, R171, UR14 ;  /* 0x0000000eabaa7c20 */ /* 0x000fe40008400000 */
[----:B------:R-:W-:Y:S01]  /*31a0*/  FFMA R167, R128, 0.125, R169 ;  /* 0x3e00000080a77823 */ /* 0x000fe200000000a9 */
[----:B------:R-:W-:Y:S01]  /*31b0*/  FSETP.NEU.AND P0, PT, R141, -INF , PT ;  /* 0xff8000008d00780b */ /* 0x000fe20003f0d000 */
[----:B------:R-:W-:Y:S01]  /*31c0*/  FMUL R147, R161, 1.4426950216293334961 ;  /* 0x3fb8aa3ba1937820 */ /* 0x000fe20000400000 */
[----:B------:R1:W-:Y:S01]  /*31d0*/  MUFU.EX2 R145, R188 ;  /* 0x000000bc00917308 */ /* 0x0003e20000000800 */
[----:B------:R-:W-:Y:S01]  /*31e0*/  FFMA R168, R129, 0.125, R170 ;  /* 0x3e00000081a87823 */ /* 0x000fe200000000aa */
[----:B------:R-:W-:Y:S01]  /*31f0*/  FSEL R182, R141, RZ, P0 ;  /* 0x000000ff8db67208 */ /* 0x000fe20000000000 */
[----:B------:R-:W-:Y:S01]  /*3200*/  FMUL R129, R167, 1.4426950216293334961 ;  /* 0x3fb8aa3ba7817820 */ /* 0x000fe20000400000 */
[----:B------:R-:W-:Y:S01]  /*3210*/  FMNMX R150, R147, R150, !PT ;  /* 0x0000009693967209 */ /* 0x000fe20007800000 */
[----:B------:R-:W-:-:S02]  /*3220*/  FMUL R99, R100, UR14 ;  /* 0x0000000e64637c20 */ /* 0x000fc40008400000 */
[----:B------:R-:W-:Y:S01]  /*3230*/  FMUL R96, R168, 1.4426950216293334961 ;  /* 0x3fb8aa3ba8607820 */ /* 0x000fe20000400000 */
[----:B------:R-:W-:Y:S01]  /*3240*/  FMNMX R97, R129, R150, !PT ;  /* 0x0000009681617209 */ /* 0x000fe20007800000 */
[----:B------:R-:W-:Y:S01]  /*3250*/  FMUL R98, R64, UR14 ;  /* 0x0000000e40627c20 */ /* 0x000fe20008400000 */
[----:B------:R-:W-:Y:S01]  /*3260*/  MUFU.EX2 R132, R218 ;  /* 0x000000da00847308 */ /* 0x000fe20000000800 */
[----:B------:R-:W-:Y:S01]  /*3270*/  FFMA R84, R84, 0.125, R99 ;  /* 0x3e00000054547823 */ /* 0x000fe20000000063 */
[----:B------:R-:W-:Y:S01]  /*3280*/  FMNMX R137, R96, R97, !PT ;  /* 0x0000006160897209 */ /* 0x000fe20007800000 */
[----:B------:R-:W-:Y:S02]  /*3290*/  FMUL R97, R154, UR14 ;  /* 0x0000000e9a617c20 */ /* 0x000fe40008400000 */
[----:B------:R-:W-:Y:S02]  /*32a0*/  FFMA R85, R85, 0.125, R98 ;  /* 0x3e00000055557823 */ /* 0x000fe40000000062 */
[----:B------:R-:W-:Y:S01]  /*32b0*/  FMUL R96, R84, 1.4426950216293334961 ;  /* 0x3fb8aa3b54607820 */ /* 0x000fe20000400000 */
[----:B------:R-:W2:Y:S01]  /*32c0*/  MUFU.EX2 R133, R237 ;  /* 0x000000ed00857308 */ /* 0x000ea20000000800 */
[----:B------:R-:W-:-:S02]  /*32d0*/  FFMA R142, R178, 1.4426950216293334961, -R182 ;  /* 0x3fb8aa3bb28e7823 */ /* 0x000fc400000008b6 */
[----:B-----5:R-:W-:Y:S01]  /*32e0*/  FMUL R178, R165, UR14 ;  /* 0x0000000ea5b27c20 */ /* 0x020fe20008400000 */
[----:B------:R-:W-:Y:S01]  /*32f0*/  FMNMX R137, R96, R137, !PT ;  /* 0x0000008960897209 */ /* 0x000fe20007800000 */
[----:B------:R-:W-:Y:S02]  /*3300*/  FFMA R64, R120, 0.125, R97 ;  /* 0x3e00000078407823 */ /* 0x000fe40000000061 */
[----:B------:R-:W-:Y:S01]  /*3310*/  FMUL R100, R85, 1.4426950216293334961 ;  /* 0x3fb8aa3b55647820 */ /* 0x000fe20000400000 */
[----:B------:R3:W-:Y:S01]  /*3320*/  MUFU.EX2 R129, R142 ;  /* 0x0000008e00817308 */ /* 0x0007e20000000800 */
[----:B------:R-:W-:Y:S02]  /*3330*/  FFMA R96, R121, 0.125, R178 ;  /* 0x3e00000079607823 */ /* 0x000fe400000000b2 */
[----:B------:R-:W-:Y:S01]  /*3340*/  FMUL R120, R64, 1.4426950216293334961 ;  /* 0x3fb8aa3b40787820 */ /* 0x000fe20000400000 */
[----:B------:R-:W-:Y:S01]  /*3350*/  FMNMX R137, R100, R137, !PT ;  /* 0x0000008964897209 */ /* 0x000fe20007800000 */
[----:B------:R-:W-:-:S02]  /*3360*/  FFMA R88, R88, 0.125, R65 ;  /* 0x3e00000058587823 */ /* 0x000fc40000000041 */
[----:B------:R-:W-:Y:S01]  /*3370*/  FMUL R65, R96, 1.4426950216293334961 ;  /* 0x3fb8aa3b60417820 */ /* 0x000fe20000400000 */
[----:B------:R-:W-:Y:S01]  /*3380*/  FMNMX R120, R120, R137, !PT ;  /* 0x0000008978787209 */ /* 0x000fe20007800000 */
[----:B------:R-:W-:Y:S01]  /*3390*/  FFMA R89, R89, 0.125, R102 ;  /* 0x3e00000059597823 */ /* 0x000fe20000000066 */
[----:B------:R4:W-:Y:S01]  /*33a0*/  MUFU.EX2 R109, R185 ;  /* 0x000000b9006d7308 */ /* 0x0009e20000000800 */
[----:B------:R-:W-:Y:S01]  /*33b0*/  FMUL R100, R88, 1.4426950216293334961 ;  /* 0x3fb8aa3b58647820 */ /* 0x000fe20000400000 */
[----:B------:R-:W-:Y:S01]  /*33c0*/  FMNMX R121, R65, R120, !PT ;  /* 0x0000007841797209 */ /* 0x000fe20007800000 */
[----:B------:R-:W-:Y:S02]  /*33d0*/  FMUL R65, R89, 1.4426950216293334961 ;  /* 0x3fb8aa3b59417820 */ /* 0x000fe40000400000 */
[--C-:B------:R-:W-:Y:S01]  /*33e0*/  FFMA R137, R55, 1.4426950216293334961, -R182.reuse ;  /* 0x3fb8aa3b37897823 */ /* 0x100fe200000008b6 */
[----:B------:R-:W-:Y:S01]  /*33f0*/  FMNMX R100, R100, R121, !PT ;  /* 0x0000007964647209 */ /* 0x000fe20007800000 */
[----:B------:R-:W-:Y:S01]  /*3400*/  FMUL R55, R52, UR14 ;  /* 0x0000000e34377c20 */ /* 0x000fe20008400000 */
[----:B------:R-:W-:Y:S01]  /*3410*/  MUFU.EX2 R127, R127 ;  /* 0x0000007f007f7308 */ /* 0x000fe20000000800 */
[----:B-1----:R-:W-:Y:S01]  /*3420*/  FMUL R188, R53, UR14 ;  /* 0x0000000e35bc7c20 */ /* 0x002fe20008400000 */
[----:B------:R-:W-:Y:S01]  /*3430*/  FMNMX R65, R65, R100, !PT ;  /* 0x0000006441417209 */ /* 0x000fe20007800000 */
[----:B---3--:R-:W-:Y:S01]  /*3440*/  FFMA R142, R54, 1.4426950216293334961, -R182 ;  /* 0x3fb8aa3b368e7823 */ /* 0x008fe200000008b6 */
[----:B----4-:R-:W-:Y:S01]  /*3450*/  LEA R185, R19, UR7, 0x1 ;  /* 0x0000000713b97c11 */ /* 0x010fe2000f8e08ff */
[----:B------:R-:W-:-:S02]  /*3460*/  FFMA R54, R110, 0.125, R67 ;  /* 0x3e0000006e367823 */ /* 0x000fc40000000043 */
[----:B------:R-:W1:Y:S01]  /*3470*/  SHFL.BFLY PT, R100, R65, 0x2, 0x1f ;  /* 0x0c401f0041647f89 */ /* 0x000e6200000e0000 */
[----:B------:R-:W-:Y:S01]  /*3480*/  FFMA R52, R70, 0.125, R55 ;  /* 0x3e00000046347823 */ /* 0x000fe20000000037 */
[----:B------:R-:W-:Y:S01]  /*3490*/  MUFU.EX2 R152, R152 ;  /* 0x0000009800987308 */ /* 0x000fe20000000800 */
[----:B------:R-:W-:Y:S02]  /*34a0*/  FFMA R188, R71, 0.125, R188 ;  /* 0x3e00000047bc7823 */ /* 0x000fe400000000bc */
[----:B------:R-:W-:Y:S02]  /*34b0*/  FMUL R53, R52, 1.4426950216293334961 ;  /* 0x3fb8aa3b34357820 */ /* 0x000fe40000400000 */
[----:B------:R-:W-:Y:S02]  /*34c0*/  FMUL R70, R188, 1.4426950216293334961 ;  /* 0x3fb8aa3bbc467820 */ /* 0x000fe40000400000 */
[----:B------:R-:W-:Y:S01]  /*34d0*/  FFMA R66, R111, 0.125, R66 ;  /* 0x3e0000006f427823 */ /* 0x000fe20000000042 */
[----:B--2---:R-:W-:Y:S01]  /*34e0*/  F2F.BF16.F32 R71, R133 ;  /* 0x0000008500477304 */ /* 0x004fe20000202000 */
[----:B------:R-:W-:Y:S01]  /*34f0*/  FMUL R55, R54, 1.4426950216293334961 ;  /* 0x3fb8aa3b36377820 */ /* 0x000fe20000400000 */
[----:B------:R-:W-:Y:S01]  /*3500*/  FMNMX R70, R53, R70, !PT ;  /* 0x0000004635467209 */ /* 0x000fe20007800000 */
[----:B------:R-:W-:-:S02]  /*3510*/  FFMA R151, R164, 1.4426950216293334961, -R182 ;  /* 0x3fb8aa3ba4977823 */ /* 0x000fc400000008b6 */
[----:B------:R-:W-:Y:S01]  /*3520*/  FFMA R164, R174, 0.125, R153 ;  /* 0x3e000000aea47823 */ /* 0x000fe20000000099 */
[----:B------:R-:W-:Y:S01]  /*3530*/  FMNMX R70, R55, R70, !PT ;  /* 0x0000004637467209 */ /* 0x000fe20007800000 */
[----:B------:R-:W-:Y:S01]  /*3540*/  FMUL R53, R66, 1.4426950216293334961 ;  /* 0x3fb8aa3b42357820 */ /* 0x000fe20000400000 */
[----:B------:R-:W-:Y:S01]  /*3550*/  MUFU.EX2 R135, R214 ;  /* 0x000000d600877308 */ /* 0x000fe20000000800 */
[----:B------:R-:W-:Y:S02]  /*3560*/  FFMA R110, R190, 1.4426950216293334961, -R182 ;  /* 0x3fb8aa3bbe6e7823 */ /* 0x000fe400000008b6 */
[----:B------:R-:W-:Y:S02]  /*3570*/  FFMA R190, R175, 0.125, R176 ;  /* 0x3e000000afbe7823 */ /* 0x000fe400000000b0 */
[----:B------:R-:W-:Y:S01]  /*3580*/  FMUL R55, R164, 1.4426950216293334961 ;  /* 0x3fb8aa3ba4377820 */ /* 0x000fe20000400000 */
[----:B-1----:R-:W-:Y:S01]  /*3590*/  FMNMX R67, R65, R100, !PT ;  /* 0x0000006441437209 */ /* 0x002fe20007800000 */
[----:B------:R-:W-:Y:S01]  /*35a0*/  FFMA R210, R138, 0.125, R177 ;  /* 0x3e0000008ad27823 */ /* 0x000fe200000000b1 */
[----:B------:R-:W-:Y:S01]  /*35b0*/  FMNMX R100, R53, R70, !PT ;  /* 0x0000004635647209 */ /* 0x000fe20007800000 */
[----:B------:R-:W-:Y:S01]  /*35c0*/  FMUL R53, R190, 1.4426950216293334961 ;  /* 0x3fb8aa3bbe357820 */ /* 0x000fe20000400000 */
[----:B------:R-:W1:Y:S01]  /*35d0*/  MUFU.EX2 R151, R151 ;  /* 0x0000009700977308 */ /* 0x000e620000000800 */
[----:B------:R-:W2:Y:S01]  /*35e0*/  SHFL.BFLY PT, R102, R67, 0x1, 0x1f ;  /* 0x0c201f0043667f89 */ /* 0x000ea200000e0000 */
[----:B------:R-:W-:Y:S01]  /*35f0*/  FMNMX R100, R55, R100, !PT ;  /* 0x0000006437647209 */ /* 0x000fe20007800000 */
[----:B------:R-:W-:-:S02]  /*3600*/  FFMA R212, R139, 0.125, R180 ;  /* 0x3e0000008bd47823 */ /* 0x000fc400000000b4 */
[----:B------:R-:W-:Y:S01]  /*3610*/  FMUL R55, R210, 1.4426950216293334961 ;  /* 0x3fb8aa3bd2377820 */ /* 0x000fe20000400000 */
[----:B------:R-:W-:Y:S01]  /*3620*/  FMNMX R100, R53, R100, !PT ;  /* 0x0000006435647209 */ /* 0x000fe20007800000 */
[----:B------:R-:W-:Y:S01]  /*3630*/  FFMA R65, R186, 1.4426950216293334961, -R182 ;  /* 0x3fb8aa3bba417823 */ /* 0x000fe200000008b6 */
[----:B------:R-:W-:Y:S01]  /*3640*/  MUFU.EX2 R148, R148 ;  /* 0x0000009400947308 */ /* 0x000fe20000000800 */
[----:B------:R-:W-:Y:S01]  /*3650*/  FFMA R186, R130, 0.125, R173 ;  /* 0x3e00000082ba7823 */ /* 0x000fe200000000ad */
[----:B------:R-:W-:Y:S01]  /*3660*/  FMNMX R100, R55, R100, !PT ;  /* 0x0000006437647209 */ /* 0x000fe20007800000 */
[----:B------:R-:W-:Y:S02]  /*3670*/  FMUL R53, R212, 1.4426950216293334961 ;  /* 0x3fb8aa3bd4357820 */ /* 0x000fe40000400000 */
[----:B------:R-:W-:Y:S02]  /*3680*/  FFMA R184, R131, 0.125, R184 ;  /* 0x3e00000083b87823 */ /* 0x000fe400000000b8 */
[----:B------:R-:W-:Y:S01]  /*3690*/  FMUL R55, R186, 1.4426950216293334961 ;  /* 0x3fb8aa3bba377820 */ /* 0x000fe20000400000 */
[----:B------:R-:W-:Y:S01]  /*36a0*/  FMNMX R100, R53, R100, !PT ;  /* 0x0000006435647209 */ /* 0x000fe20007800000 */
[----:B------:R-:W-:Y:S01]  /*36b0*/  FFMA R70, R86, 0.125, R169 ;  /* 0x3e00000056467823 */ /* 0x000fe200000000a9 */
[----:B------:R3:W-:Y:S01]  /*36c0*/  MUFU.EX2 R130, R65 ;  /* 0x0000004100827308 */ /* 0x0007e20000000800 */
[----:B------:R-:W-:Y:S01]  /*36d0*/  FMUL R53, R184, 1.4426950216293334961 ;  /* 0x3fb8aa3bb8357820 */ /* 0x000fe20000400000 */
[----:B------:R-:W-:Y:S01]  /*36e0*/  FMNMX R100, R55, R100, !PT ;  /* 0x0000006437647209 */ /* 0x000fe20007800000 */
[----:B------:R-:W-:-:S02]  /*36f0*/  FMUL R55, R70, 1.4426950216293334961 ;  /* 0x3fb8aa3b46377820 */ /* 0x000fc40000400000 */
[----:B------:R-:W-:Y:S01]  /*3700*/  FFMA R150, R155, 1.4426950216293334961, -R182 ;  /* 0x3fb8aa3b9b967823 */ /* 0x000fe200000008b6 */
[----:B------:R-:W-:Y:S01]  /*3710*/  FMNMX R86, R53, R100, !PT ;  /* 0x0000006435567209 */ /* 0x000fe20007800000 */
[----:B------:R-:W-:Y:S01]  /*3720*/  FFMA R100, R122, 0.125, R99 ;  /* 0x3e0000007a647823 */ /* 0x000fe20000000063 */
[----:B--2---:R-:W-:Y:S01]  /*3730*/  FMNMX R153, R67, R102, !PT ;  /* 0x0000006643997209 */ /* 0x004fe20007800000 */
[----:B------:R-:W-:Y:S01]  /*3740*/  FFMA R102, R87, 0.125, R170 ;  /* 0x3e00000057667823 */ /* 0x000fe200000000aa */
[----:B------:R-:W-:Y:S01]  /*3750*/  FMNMX R86, R55, R86, !PT ;  /* 0x0000005637567209 */ /* 0x000fe20007800000 */
[----:B------:R-:W-:Y:S01]  /*3760*/  FMUL R55, R100, 1.4426950216293334961 ;  /* 0x3fb8aa3b64377820 */ /* 0x000fe20000400000 */
[----:B------:R-:W-:Y:S01]  /*3770*/  FMNMX R153, R153, R208, !PT ;  /* 0x000000d099997209 */ /* 0x000fe20007800000 */
[----:B------:R-:W-:Y:S01]  /*3780*/  FMUL R53, R102, 1.4426950216293334961 ;  /* 0x3fb8aa3b66357820 */ /* 0x000fe20000400000 */
[----:B------:R-:W2:Y:S01]  /*3790*/  MUFU.EX2 R150, R150 ;  /* 0x0000009600967308 */ /* 0x000ea20000000800 */
[----:B------:R-:W-:Y:S01]  /*37a0*/  FADD R128, -R182, R209 ;  /* 0x000000d1b6807221 */ /* 0x000fe20000000100 */
[----:B------:R-:W-:Y:S01]  /*37b0*/  FSETP.NEU.AND P0, PT, R153, -INF , PT ;  /* 0xff8000009900780b */ /* 0x000fe20003f0d000 */
[--C-:B------:R-:W-:Y:S01]  /*37c0*/  FFMA R179, R179, 1.4426950216293334961, -R182.reuse ;  /* 0x3fb8aa3bb3b37823 */ /* 0x100fe200000008b6 */
[----:B------:R-:W-:Y:S01]  /*37d0*/  FMNMX R86, R53, R86, !PT ;  /* 0x0000005635567209 */ /* 0x000fe20007800000 */
[--C-:B------:R-:W-:Y:S01]  /*37e0*/  FFMA R147, R158, 1.4426950216293334961, -R182.reuse ;  /* 0x3fb8aa3b9e937823 */ /* 0x100fe200000008b6 */
[----:B---3--:R-:W-:Y:S01]  /*37f0*/  FSEL R65, R153, RZ, P0 ;  /* 0x000000ff99417208 */ /* 0x008fe20000000000 */
[--C-:B------:R-:W-:Y:S01]  /*3800*/  FFMA R143, R159, 1.4426950216293334961, -R182.reuse ;  /* 0x3fb8aa3b9f8f7823 */ /* 0x100fe200000008b6 */
[----:B------:R-:W-:Y:S01]  /*3810*/  FMNMX R86, R55, R86, !PT ;  /* 0x0000005637567209 */ /* 0x000fe20007800000 */
[----:B------:R-:W-:Y:S01]  /*3820*/  FFMA R121, R103, 1.4426950216293334961, -R182 ;  /* 0x3fb8aa3b67797823 */ /* 0x000fe200000008b6 */
[----:B------:R-:W-:Y:S01]  /*3830*/  MUFU.EX2 R154, R179 ;  /* 0x000000b3009a7308 */ /* 0x000fe20000000800 */
[----:B------:R-:W-:-:S02]  /*3840*/  FADD R155, -R65, R208 ;  /* 0x000000d0419b7221 */ /* 0x000fc40000000100 */
[----:B------:R-:W-:Y:S02]  /*3850*/  FFMA R208, R123, 0.125, R98 ;  /* 0x3e0000007bd07823 */ /* 0x000fe40000000062 */
[--C-:B------:R-:W-:Y:S02]  /*3860*/  FFMA R120, R101, 1.4426950216293334961, -R182.reuse ;  /* 0x3fb8aa3b65787823 */ /* 0x100fe400000008b6 */
[--C-:B------:R-:W-:Y:S01]  /*3870*/  FFMA R111, R191, 1.4426950216293334961, -R182.reuse ;  /* 0x3fb8aa3bbf6f7823 */ /* 0x100fe200000008b6 */
[----:B------:R-:W-:Y:S01]  /*3880*/  MUFU.EX2 R128, R128 ;  /* 0x0000008000807308 */ /* 0x000fe20000000800 */
[--C-:B------:R-:W-:Y:S02]  /*3890*/  FFMA R139, R187, 1.4426950216293334961, -R182.reuse ;  /* 0x3fb8aa3bbb8b7823 */ /* 0x100fe400000008b6 */
[--C-:B------:R-:W-:Y:S02]  /*38a0*/  FFMA R138, R162, 1.4426950216293334961, -R182.reuse ;  /* 0x3fb8aa3ba28a7823 */ /* 0x100fe400000008b6 */
[----:B------:R-:W-:-:S02]  /*38b0*/  FFMA R131, R163, 1.4426950216293334961, -R182 ;  /* 0x3fb8aa3ba3837823 */ /* 0x000fc400000008b6 */
[----:B------:R-:W-:Y:S01]  /*38c0*/  FFMA R182, R90, 0.125, R97 ;  /* 0x3e0000005ab67823 */ /* 0x000fe20000000061 */
[----:B------:R-:W-:Y:S01]  /*38d0*/  MUFU.EX2 R155, R155 ;  /* 0x0000009b009b7308 */ /* 0x000fe20000000800 */
[----:B------:R-:W-:Y:S02]  /*38e0*/  FMUL R53, R208, 1.4426950216293334961 ;  /* 0x3fb8aa3bd0357820 */ /* 0x000fe40000400000 */
[----:B------:R-:W-:Y:S02]  /*38f0*/  FFMA R180, R91, 0.125, R178 ;  /* 0x3e0000005bb47823 */ /* 0x000fe400000000b2 */
[----:B------:R-:W-:Y:S01]  /*3900*/  FMUL R55, R182, 1.4426950216293334961 ;  /* 0x3fb8aa3bb6377820 */ /* 0x000fe20000400000 */
[----:B------:R-:W-:Y:S01]  /*3910*/  FMNMX R86, R53, R86, !PT ;  /* 0x0000005635567209 */ /* 0x000fe20007800000 */
[----:B------:R-:W-:Y:S01]  /*3920*/  FMUL R53, R180, 1.4426950216293334961 ;  /* 0x3fb8aa3bb4357820 */ /* 0x000fe20000400000 */
[----:B------:R-:W-:Y:S01]  /*3930*/  F2F.BF16.F32 R90, R134 ;  /* 0x00000086005a7304 */ /* 0x000fe20000202000 */
[--C-:B------:R-:W-:Y:S01]  /*3940*/  FFMA R176, R68, 1.4426950216293334961, -R65.reuse ;  /* 0x3fb8aa3b44b07823 */ /* 0x100fe20000000841 */
[----:B------:R-:W-:Y:S01]  /*3950*/  FMNMX R86, R55, R86, !PT ;  /* 0x0000005637567209 */ /* 0x000fe20007800000 */
[----:B------:R-:W-:-:S02]  /*3960*/  FFMA R159, R84, 1.4426950216293334961, -R65 ;  /* 0x3fb8aa3b549f7823 */ /* 0x000fc40000000841 */
[--C-:B------:R-:W-:Y:S01]  /*3970*/  FFMA R158, R85, 1.4426950216293334961, -R65.reuse ;  /* 0x3fb8aa3b559e7823 */ /* 0x100fe20000000841 */
[----:B------:R-:W-:Y:S01]  /*3980*/  FMNMX R53, R53, R86, !PT ;  /* 0x0000005635357209 */ /* 0x000fe20007800000 */
[--C-:B------:R-:W-:Y:S01]  /*3990*/  FFMA R169, R166, 1.4426950216293334961, -R65.reuse ;  /* 0x3fb8aa3ba6a97823 */ /* 0x100fe20000000841 */
[----:B------:R-:W3:Y:S01]  /*39a0*/  F2F.BF16.F32 R85, R126 ;  /* 0x0000007e00557304 */ /* 0x000ee20000202000 */
[--C-:B------:R-:W-:Y:S02]  /*39b0*/  FFMA R166, R160, 1.4426950216293334961, -R65.reuse ;  /* 0x3fb8aa3ba0a67823 */ /* 0x100fe40000000841 */
[----:B------:R-:W4:Y:S01]  /*39c0*/  SHFL.BFLY PT, R68, R53, 0x2, 0x1f ;  /* 0x0c401f0035447f89 */ /* 0x000f2200000e0000 */
[--C-:B------:R-:W-:Y:S02]  /*39d0*/  FFMA R181, R69, 1.4426950216293334961, -R65.reuse ;  /* 0x3fb8aa3b45b57823 */ /* 0x100fe40000000841 */
[--C-:B------:R-:W-:Y:S02]  /*39e0*/  FFMA R177, R156, 1.4426950216293334961, -R65.reuse ;  /* 0x3fb8aa3b9cb17823 */ /* 0x100fe40000000841 */
[----:B-1----:R-:W-:Y:S01]  /*39f0*/  F2F.BF16.F32 R91, R151 ;  /* 0x00000097005b7304 */ /* 0x002fe20000202000 */
[----:B------:R-:W-:-:S02]  /*3a00*/  FFMA R173, R157, 1.4426950216293334961, -R65 ;  /* 0x3fb8aa3b9dad7823 */ /* 0x000fc40000000841 */
[--C-:B------:R-:W-:Y:S02]  /*3a10*/  FFMA R170, R172, 1.4426950216293334961, -R65.reuse ;  /* 0x3fb8aa3bacaa7823 */ /* 0x100fe40000000841 */
[--C-:B------:R-:W-:Y:S02]  /*3a20*/  FFMA R162, R167, 1.4426950216293334961, -R65.reuse ;  /* 0x3fb8aa3ba7a27823 */ /* 0x100fe40000000841 */
[--C-:B------:R-:W-:Y:S01]  /*3a30*/  FFMA R123, R88, 1.4426950216293334961, -R65.reuse ;  /* 0x3fb8aa3b587b7823 */ /* 0x100fe20000000841 */
[----:B--2---:R-:W1:Y:S01]  /*3a40*/  F2F.BF16.F32 R84, R150 ;  /* 0x0000009600547304 */ /* 0x004e620000202000 */
[----:B------:R-:W-:Y:S01]  /*3a50*/  FFMA R122, R89, 1.4426950216293334961, -R65 ;  /* 0x3fb8aa3b597a7823 */ /* 0x000fe20000000841 */
[----:B---3--:R-:W-:Y:S01]  /*3a60*/  PRMT R90, R90, 0x5410, R85 ;  /* 0x000054105a5a7816 */ /* 0x008fe20000000055 */
[--C-:B------:R-:W-:Y:S02]  /*3a70*/  FFMA R165, R161, 1.4426950216293334961, -R65.reuse ;  /* 0x3fb8aa3ba1a57823 */ /* 0x100fe40000000841 */
[----:B------:R-:W-:-:S02]  /*3a80*/  FFMA R156, R96, 1.4426950216293334961, -R65 ;  /* 0x3fb8aa3b609c7823 */ /* 0x000fc40000000841 */
[--C-:B------:R-:W-:Y:S01]  /*3a90*/  FFMA R161, R168, 1.4426950216293334961, -R65.reuse ;  /* 0x3fb8aa3ba8a17823 */ /* 0x100fe20000000841 */
[----:B------:R-:W2:Y:S01]  /*3aa0*/  F2F.BF16.F32 R88, R132 ;  /* 0x0000008400587304 */ /* 0x000ea20000202000 */
[----:B------:R-:W-:Y:S01]  /*3ab0*/  FFMA R157, R64, 1.4426950216293334961, -R65 ;  /* 0x3fb8aa3b409d7823 */ /* 0x000fe20000000841 */
[----:B----4-:R-:W-:Y:S01]  /*3ac0*/  FMNMX R68, R53, R68, !PT ;  /* 0x0000004435447209 */ /* 0x010fe20007800000 */
[C---:B------:R-:W-:Y:S02]  /*3ad0*/  FMUL R76, R125.reuse, R76 ;  /* 0x0000004c7d4c7220 */ /* 0x040fe40000400000 */
[----:B------:R-:W-:Y:S02]  /*3ae0*/  FMUL R77, R125, R77 ;  /* 0x0000004d7d4d7220 */ /* 0x000fe40000400000 */
[----:B------:R-:W3:Y:S01]  /*3af0*/  SHFL.BFLY PT, R53, R68, 0x1, 0x1f ;  /* 0x0c201f0044357f89 */ /* 0x000ee200000e0000 */
[----:B------:R-:W-:Y:S01]  /*3b00*/  F2F.BF16.F32 R89, R129 ;  /* 0x0000008100597304 */ /* 0x000fe20000202000 */
[----:B-1----:R-:W-:Y:S01]  /*3b10*/  PRMT R91, R91, 0x5410, R84 ;  /* 0x000054105b5b7816 */ /* 0x002fe20000000054 */
[C---:B------:R-:W-:Y:S01]  /*3b20*/  FMUL R78, R128.reuse, R78 ;  /* 0x0000004e804e7220 */ /* 0x040fe20000400000 */
[----:B------:R-:W-:Y:S01]  /*3b30*/  LDSM.16.MT88.4 R84, [R185] ;  /* 0x00000000b954783b */ /* 0x000fe20000004200 */
[----:B------:R-:W-:-:S02]  /*3b40*/  FMUL R79, R128, R79 ;  /* 0x0000004f804f7220 */ /* 0x000fc40000400000 */
[C---:B------:R-:W-:Y:S01]  /*3b50*/  FMUL R32, R125.reuse, R32 ;  /* 0x000000207d207220 */ /* 0x040fe20000400000 */
[----:B--2---:R-:W-:Y:S01]  /*3b60*/  PRMT R88, R88, 0x5410, R71 ;  /* 0x0000541058587816 */ /* 0x004fe20000000047 */
[----:B------:R-:W-:Y:S01]  /*3b70*/  MUFU.EX2 R176, R176 ;  /* 0x000000b000b07308 */ /* 0x000fe20000000800 */
[C---:B------:R-:W-:Y:S02]  /*3b80*/  FMUL R33, R125.reuse, R33 ;  /* 0x000000217d217220 */ /* 0x040fe40000400000 */
[C---:B------:R-:W-:Y:S02]  /*3b90*/  FMUL R34, R128.reuse, R34 ;  /* 0x0000002280227220 */ /* 0x040fe40000400000 */
[----:B------:R-:W-:Y:S02]  /*3ba0*/  FMUL R35, R128, R35 ;  /* 0x0000002380237220 */ /* 0x000fe40000400000 */
[C---:B------:R-:W-:Y:S01]  /*3bb0*/  FMUL R44, R125.reuse, R44 ;  /* 0x0000002c7d2c7220 */ /* 0x040fe20000400000 */
[----:B------:R-:W-:Y:S01]  /*3bc0*/  MUFU.EX2 R181, R181 ;  /* 0x000000b500b57308 */ /* 0x000fe20000000800 */
[----:B------:R-:W-:-:S02]  /*3bd0*/  FMUL R45, R125, R45 ;  /* 0x0000002d7d2d7220 */ /* 0x000fc40000400000 */
[C---:B------:R-:W-:Y:S02]  /*3be0*/  FMUL R46, R128.reuse, R46 ;  /* 0x0000002e802e7220 */ /* 0x040fe40000400000 */
[----:B------:R-:W-:Y:S01]  /*3bf0*/  FMUL R47, R128, R47 ;  /* 0x0000002f802f7220 */ /* 0x000fe20000400000 */
[----:B---3--:R-:W-:Y:S02]  /*3c00*/  FMNMX R53, R68, R53, !PT ;  /* 0x0000003544357209 */ /* 0x008fe40007800000 */
[----:B------:R-:W-:Y:S01]  /*3c10*/  MUFU.EX2 R177, R177 ;  /* 0x000000b100b17308 */ /* 0x000fe20000000800 */
[----:B------:R-:W-:Y:S01]  /*3c20*/  FMUL R72, R125, R72 ;  /* 0x000000487d487220 */ /* 0x000fe20000400000 */
[----:B------:R-:W-:Y:S01]  /*3c30*/  FMNMX R175, R53, R206, !PT ;  /* 0x000000ce35af7209 */ /* 0x000fe20007800000 */
[----:B------:R-:W-:Y:S02]  /*3c40*/  FMUL R73, R125, R73 ;  /* 0x000000497d497220 */ /* 0x000fe40000400000 */
[----:B------:R-:W-:Y:S01]  /*3c50*/  FMUL R74, R128, R74 ;  /* 0x0000004a804a7220 */ /* 0x000fe20000400000 */
[----:B------:R-:W-:-:S02]  /*3c60*/  FSETP.NEU.AND P0, PT, R175, -INF , PT ;  /* 0xff800000af00780b */ /* 0x000fc40003f0d000 */
[----:B------:R-:W1:Y:S01]  /*3c70*/  F2F.BF16.F32 R68, R154 ;  /* 0x0000009a00447304 */ /* 0x000e620000202000 */
[----:B------:R-:W-:Y:S01]  /*3c80*/  FMUL R75, R128, R75 ;  /* 0x0000004b804b7220 */ /* 0x000fe20000400000 */
[----:B------:R-:W-:Y:S01]  /*3c90*/  FSEL R183, R175, RZ, P0 ;  /* 0x000000ffafb77208 */ /* 0x000fe20000000000 */
[C---:B------:R-:W-:Y:S01]  /*3ca0*/  FMUL R92, R155.reuse, R92 ;  /* 0x0000005c9b5c7220 */ /* 0x040fe20000400000 */
[----:B------:R-:W-:Y:S01]  /*3cb0*/  PLOP3.LUT P0, PT, PT, PT, UP0, 0x80, 0x0 ;  /* 0x000000000000781c */ /* 0x000fe20003f0f008 */
[----:B------:R-:W-:Y:S01]  /*3cc0*/  FMUL R93, R155, R93 ;  /* 0x0000005d9b5d7220 */ /* 0x000fe20000400000 */
[----:B------:R-:W-:Y:S01]  /*3cd0*/  UISETP.GE.AND UP0, UPT, UR4, 0x2, UPT ;  /* 0x000000020400788c */ /* 0x000fe2000bf06270 */
[--C-:B------:R-:W-:Y:S01]  /*3ce0*/  FFMA R178, R188, 1.4426950216293334961, -R183.reuse ;  /* 0x3fb8aa3bbcb27823 */ /* 0x100fe200000008b7 */
[----:B------:R-:W-:Y:S01]  /*3cf0*/  LEA R188, R17, UR7, 0x1 ;  /* 0x0000000711bc7c11 */ /* 0x000fe2000f8e08ff */
[--C-:B------:R-:W-:Y:S01]  /*3d00*/  FFMA R160, R186, 1.4426950216293334961, -R183.reuse ;  /* 0x3fb8aa3bbaa07823 */ /* 0x100fe200000008b7 */
[----:B------:R-:W-:Y:S01]  /*3d10*/  LEA R186, R18, UR7, 0x1 ;  /* 0x0000000712ba7c11 */ /* 0x000fe2000f8e08ff */
[--C-:B------:R-:W-:Y:S01]  /*3d20*/  FFMA R179, R52, 1.4426950216293334961, -R183.reuse ;  /* 0x3fb8aa3b34b37823 */ /* 0x100fe200000008b7 */
[----:B------:R-:W2:Y:S01]  /*3d30*/  MUFU.EX2 R173, R173 ;  /* 0x000000ad00ad7308 */ /* 0x000ea20000000800 */
[--C-:B------:R-:W-:Y:S01]  /*3d40*/  FFMA R172, R54, 1.4426950216293334961, -R183.reuse ;  /* 0x3fb8aa3b36ac7823 */ /* 0x100fe200000008b7 */
[----:B------:R-:W-:Y:S01]  /*3d50*/  USEL UR4, UR4, URZ, !UP0 ;  /* 0x0000003f04047287 */ /* 0x000fe2000c000000 */
[--C-:B------:R-:W-:Y:S01]  /*3d60*/  FFMA R171, R66, 1.4426950216293334961, -R183.reuse ;  /* 0x3fb8aa3b42ab7823 */ /* 0x100fe200000008b7 */
[----:B------:R-:W3:Y:S01]  /*3d70*/  LDSM.16.MT88.4 R52, [R188] ;  /* 0x00000000bc34783b */ /* 0x000ee20000004200 */
[--C-:B------:R-:W-:Y:S01]  /*3d80*/  FFMA R167, R190, 1.4426950216293334961, -R183.reuse ;  /* 0x3fb8aa3bbea77823 */ /* 0x100fe200000008b7 */
[----:B------:R-:W-:Y:S01]  /*3d90*/  LEA R190, R16, UR7, 0x1 ;  /* 0x0000000710be7c11 */ /* 0x000fe2000f8e08ff */
[----:B------:R-:W-:Y:S01]  /*3da0*/  FADD R174, -R183, R206 ;  /* 0x000000ceb7ae7221 */ /* 0x000fe20000000100 */
[----:B------:R-:W4:Y:S01]  /*3db0*/  LDSM.16.MT88.4 R96, [R186] ;  /* 0x00000000ba60783b */ /* 0x000f220000004200 */
[----:B------:R-:W-:Y:S01]  /*3dc0*/  MUFU.EX2 R179, R179 ;  /* 0x000000b300b37308 */ /* 0x000fe20000000800 */
[--C-:B------:R-:W-:Y:S01]  /*3dd0*/  FFMA R168, R164, 1.4426950216293334961, -R183.reuse ;  /* 0x3fb8aa3ba4a87823 */ /* 0x100fe200000008b7 */
[----:B-1----:R-:W-:Y:S01]  /*3de0*/  PRMT R89, R89, 0x5410, R68 ;  /* 0x0000541059597816 */ /* 0x002fe20000000044 */
[----:B------:R-:W1:Y:S01]  /*3df0*/  LDSM.16.MT88.4 R64, [R190] ;  /* 0x00000000be40783b */ /* 0x000e620000004200 */
[--C-:B------:R-:W-:Y:S01]  /*3e00*/  FFMA R164, R210, 1.4426950216293334961, -R183.reuse ;  /* 0x3fb8aa3bd2a47823 */ /* 0x100fe200000008b7 */
[----:B------:R-:W-:Y:S01]  /*3e10*/  UISETP.GE.AND UP0, UPT, UR5, UR10, UPT ;  /* 0x0000000a0500728c */ /* 0x000fe2000bf06270 */
[--C-:B------:R-:W-:Y:S01]  /*3e20*/  FFMA R163, R212, 1.4426950216293334961, -R183.reuse ;  /* 0x3fb8aa3bd4a37823 */ /* 0x100fe200000008b7 */
[----:B------:R-:W-:Y:S01]  /*3e30*/  USHF.L.U32 UR7, UR4, 0xd, URZ ;  /* 0x0000000d04077899 */ /* 0x000fe2000800063f */
[----:B------:R-:W-:Y:S01]  /*3e40*/  MUFU.EX2 R178, R178 ;  /* 0x000000b200b27308 */ /* 0x000fe20000000800 */
[----:B------:R-:W-:-:S02]  /*3e50*/  FFMA R187, R70, 1.4426950216293334961, -R183 ;  /* 0x3fb8aa3b46bb7823 */ /* 0x000fc400000008b7 */
[C---:B------:R-:W-:Y:S01]  /*3e60*/  FMUL R80, R155.reuse, R80 ;  /* 0x000000509b507220 */ /* 0x040fe20000400000 */
[----:B------:R-:W-:Y:S01]  /*3e70*/  UIADD3 UR15, UR7, 0x4000, URZ ;  /* 0x00004000070f7890 */ /* 0x000fe2000fffe03f */
[----:B------:R-:W-:Y:S01]  /*3e80*/  FMUL R81, R155, R81 ;  /* 0x000000519b517220 */ /* 0x000fe20000400000 */
[----:B------:R-:W-:Y:S01]  /*3e90*/  UIADD3 UR7, UR7, 0x8000, URZ ;  /* 0x0000800007077890 */ /* 0x000fe2000fffe03f */
[C---:B------:R-:W-:Y:S01]  /*3ea0*/  FMUL R40, R125.reuse, R40 ;  /* 0x000000287d287220 */ /* 0x040fe20000400000 */
[----:B------:R-:W-:Y:S01]  /*3eb0*/  MUFU.EX2 R172, R172 ;  /* 0x000000ac00ac7308 */ /* 0x000fe20000000800 */
[----:B------:R-:W-:Y:S02]  /*3ec0*/  FMUL R41, R125, R41 ;  /* 0x000000297d297220 */ /* 0x000fe40000400000 */
[C---:B------:R-:W-:Y:S02]  /*3ed0*/  FMUL R42, R128.reuse, R42 ;  /* 0x0000002a802a7220 */ /* 0x040fe40000400000 */
[----:B------:R-:W-:-:S02]  /*3ee0*/  FMUL R43, R128, R43 ;  /* 0x0000002b802b7220 */ /* 0x000fc40000400000 */
[C---:B------:R-:W-:Y:S01]  /*3ef0*/  FMUL R48, R125.reuse, R48 ;  /* 0x000000307d307220 */ /* 0x040fe20000400000 */
[----:B------:R-:W-:Y:S01]  /*3f00*/  MUFU.EX2 R171, R171 ;  /* 0x000000ab00ab7308 */ /* 0x000fe20000000800 */
[C---:B------:R-:W-:Y:S02]  /*3f10*/  FMUL R49, R125.reuse, R49 ;  /* 0x000000317d317220 */ /* 0x040fe40000400000 */
[C---:B------:R-:W-:Y:S02]  /*3f20*/  FMUL R50, R128.reuse, R50 ;  /* 0x0000003280327220 */ /* 0x040fe40000400000 */
[----:B------:R-:W-:Y:S02]  /*3f30*/  FMUL R51, R128, R51 ;  /* 0x0000003380337220 */ /* 0x000fe40000400000 */
[C---:B------:R-:W-:Y:S01]  /*3f40*/  FMUL R24, R125.reuse, R24 ;  /* 0x000000187d187220 */ /* 0x040fe20000400000 */
[----:B------:R-:W-:Y:S01]  /*3f50*/  F2F.BF16.F32 R69, R176 ;  /* 0x000000b000457304 */ /* 0x000fe20000202000 */
[----:B------:R-:W-:-:S02]  /*3f60*/  FMUL R25, R125, R25 ;  /* 0x000000197d197220 */ /* 0x000fc40000400000 */
[C---:B------:R-:W-:Y:S01]  /*3f70*/  FMUL R26, R128.reuse, R26 ;  /* 0x0000001a801a7220 */ /* 0x040fe20000400000 */
[C---:B---3--:R-:W-:Y:S01]  /*3f80*/  HMMA.16816.F32.BF16 R76, R88.reuse, R52, R76 ;  /* 0x00000034584c723c */ /* 0x048fe2000004184c */
[C---:B------:R-:W-:Y:S02]  /*3f90*/  FMUL R27, R128.reuse, R27 ;  /* 0x0000001b801b7220 */ /* 0x040fe40000400000 */
[C---:B------:R-:W-:Y:S01]  /*3fa0*/  FMUL R116, R125.reuse, R116 ;  /* 0x000000747d747220 */ /* 0x040fe20000400000 */
[----:B------:R-:W3:Y:S01]  /*3fb0*/  F2F.BF16.F32 R68, R181 ;  /* 0x000000b500447304 */ /* 0x000ee20000202000 */
[----:B------:R-:W-:Y:S02]  /*3fc0*/  FMUL R117, R125, R117 ;  /* 0x000000757d757220 */ /* 0x000fe40000400000 */
[C---:B------:R-:W-:Y:S01]  /*3fd0*/  FMUL R118, R128.reuse, R118 ;  /* 0x0000007680767220 */ /* 0x040fe20000400000 */
[----:B------:R-:W-:Y:S01]  /*3fe0*/  HMMA.16816.F32.BF16 R32, R88, R54, R32 ;  /* 0x000000365820723c */ /* 0x000fe20000041820 */
[----:B------:R-:W-:-:S02]  /*3ff0*/  FMUL R119, R128, R119 ;  /* 0x0000007780777220 */ /* 0x000fc40000400000 */
[C---:B------:R-:W-:Y:S01]  /*4000*/  FMUL R112, R155.reuse, R112 ;  /* 0x000000709b707220 */ /* 0x040fe20000400000 */
[----:B------:R-:W-:Y:S01]  /*4010*/  F2F.BF16.F32 R71, R177 ;  /* 0x000000b100477304 */ /* 0x000fe20000202000 */
[C---:B------:R-:W-:Y:S02]  /*4020*/  FMUL R113, R155.reuse, R113 ;  /* 0x000000719b717220 */ /* 0x040fe40000400000 */
[C---:B------:R-:W-:Y:S01]  /*4030*/  FMUL R104, R155.reuse, R104 ;  /* 0x000000689b687220 */ /* 0x040fe20000400000 */
[----:B----4-:R-:W-:Y:S01]  /*4040*/  HMMA.16816.F32.BF16 R44, R88, R96, R44 ;  /* 0x00000060582c723c */ /* 0x010fe2000004182c */
[C---:B------:R-:W-:Y:S02]  /*4050*/  FMUL R105, R155.reuse, R105 ;  /* 0x000000699b697220 */ /* 0x040fe40000400000 */
[----:B------:R-:W-:Y:S01]  /*4060*/  FMUL R56, R155, R56 ;  /* 0x000000389b387220 */ /* 0x000fe20000400000 */
[----:B--2---:R-:W2:Y:S01]  /*4070*/  F2F.BF16.F32 R206, R173 ;  /* 0x000000ad00ce7304 */ /* 0x004ea20000202000 */
[----:B---3--:R-:W-:Y:S01]  /*4080*/  PRMT R68, R69, 0x5410, R68 ;  /* 0x0000541045447816 */ /* 0x008fe20000000044 */
[----:B------:R-:W-:-:S02]  /*4090*/  FMUL R57, R155, R57 ;  /* 0x000000399b397220 */ /* 0x000fc40000400000 */
[C---:B------:R-:W-:Y:S01]  /*40a0*/  FMUL R60, R155.reuse, R60 ;  /* 0x0000003c9b3c7220 */ /* 0x040fe20000400000 */
[C---:B------:R-:W-:Y:S01]  /*40b0*/  HMMA.16816.F32.BF16 R72, R88.reuse, R98, R72 ;  /* 0x000000625848723c */ /* 0x040fe20000041848 */
[C---:B------:R-:W-:Y:S02]  /*40c0*/  FMUL R61, R155.reuse, R61 ;  /* 0x0000003d9b3d7220 */ /* 0x040fe40000400000 */
[----:B------:R-:W3:Y:S01]  /*40d0*/  MUFU.EX2 R174, R174 ;  /* 0x000000ae00ae7308 */ /* 0x000ee20000000800 */
[----:B------:R-:W-:Y:S02]  /*40e0*/  FFMA R191, R100, 1.4426950216293334961, -R183 ;  /* 0x3fb8aa3b64bf7823 */ /* 0x000fe400000008b7 */
[C---:B------:R-:W-:Y:S02]  /*40f0*/  FMUL R28, R155.reuse, R28 ;  /* 0x0000001c9b1c7220 */ /* 0x040fe40000400000 */
[----:B-1----:R-:W-:Y:S01]  /*4100*/  HMMA.16816.F32.BF16 R40, R88, R64, R40 ;  /* 0x000000405828723c */ /* 0x002fe20000041828 */
[----:B------:R-:W-:-:S02]  /*4110*/  FMUL R29, R155, R29 ;  /* 0x0000001d9b1d7220 */ /* 0x000fc40000400000 */
[----:B------:R-:W-:Y:S01]  /*4120*/  F2F.BF16.F32 R101, R179 ;  /* 0x000000b300657304 */ /* 0x000fe20000202000 */
[----:B--2---:R-:W-:Y:S01]  /*4130*/  PRMT R70, R71, 0x5410, R206 ;  /* 0x0000541047467816 */ /* 0x004fe200000000ce */
[----:B------:R-:W-:Y:S02]  /*4140*/  FMUL R100, R155, R36 ;  /* 0x000000249b647220 */ /* 0x000fe40000400000 */
[----:B------:R-:W-:Y:S01]  /*4150*/  FFMA R184, R184, 1.4426950216293334961, -R183 ;  /* 0x3fb8aa3bb8b87823 */ /* 0x000fe200000008b7 */
[----:B------:R-:W-:Y:S01]  /*4160*/  HMMA.16816.F32.BF16 R48, R88, R66, R48 ;  /* 0x000000425830723c */ /* 0x000fe20000041830 */
[----:B------:R-:W-:Y:S02]  /*4170*/  FADD R133, R132, R133 ;  /* 0x0000008584857221 */ /* 0x000fe40000000000 */
[----:B------:R-:W1:Y:S01]  /*4180*/  F2F.BF16.F32 R210, R178 ;  /* 0x000000b200d27304 */ /* 0x000e620000202000 */
[C---:B---3--:R-:W-:Y:S02]  /*4190*/  FMUL R94, R174.reuse, R94 ;  /* 0x0000005eae5e7220 */ /* 0x048fe40000400000 */
[----:B------:R-:W-:-:S02]  /*41a0*/  FMUL R95, R174, R95 ;  /* 0x0000005fae5f7220 */ /* 0x000fc40000400000 */
[C---:B------:R-:W-:Y:S01]  /*41b0*/  FMUL R82, R174.reuse, R82 ;  /* 0x00000052ae527220 */ /* 0x040fe20000400000 */
[C---:B------:R-:W-:Y:S01]  /*41c0*/  HMMA.16816.F32.BF16 R24, R88.reuse, R84, R24 ;  /* 0x000000545818723c */ /* 0x040fe20000041818 */
[C---:B------:R-:W-:Y:S01]  /*41d0*/  FMUL R83, R174.reuse, R83 ;  /* 0x00000053ae537220 */ /* 0x040fe20000400000 */
[----:B------:R-:W-:Y:S01]  /*41e0*/  F2F.BF16.F32 R103, R172 ;  /* 0x000000ac00677304 */ /* 0x000fe20000202000 */
[C---:B------:R-:W-:Y:S02]  /*41f0*/  FMUL R114, R174.reuse, R114 ;  /* 0x00000072ae727220 */ /* 0x040fe40000400000 */
[C---:B------:R-:W-:Y:S02]  /*4200*/  FMUL R115, R174.reuse, R115 ;  /* 0x00000073ae737220 */ /* 0x040fe40000400000 */
[C---:B------:R-:W-:Y:S01]  /*4210*/  FMUL R106, R174.reuse, R106 ;  /* 0x0000006aae6a7220 */ /* 0x040fe20000400000 */
[----:B------:R-:W-:Y:S01]  /*4220*/  HMMA.16816.F32.BF16 R116, R88, R86, R116 ;  /* 0x000000565874723c */ /* 0x000fe20000041874 */
[C---:B------:R-:W-:Y:S01]  /*4230*/  FMUL R107, R174.reuse, R107 ;  /* 0x0000006bae6b7220 */ /* 0x040fe20000400000 */
[----:B------:R-:W2:Y:S01]  /*4240*/  F2F.BF16.F32 R212, R171 ;  /* 0x000000ab00d47304 */ /* 0x000ea20000202000 */
[----:B-1----:R-:W-:Y:S01]  /*4250*/  PRMT R69, R101, 0x5410, R210 ;  /* 0x0000541065457816 */ /* 0x002fe200000000d2 */
[C---:B------:R-:W-:Y:S01]  /*4260*/  FMUL R58, R174.reuse, R58 ;  /* 0x0000003aae3a7220 */ /* 0x040fe20000400000 */
[----:B------:R-:W-:Y:S01]  /*4270*/  LDSM.16.MT88.4 R88, [R185+0x800] ;  /* 0x00080000b958783b */ /* 0x000fe20000004200 */
[----:B------:R-:W-:-:S02]  /*4280*/  FMUL R59, R174, R59 ;  /* 0x0000003bae3b7220 */ /* 0x000fc40000400000 */
[C---:B------:R-:W-:Y:S02]  /*4290*/  FMUL R62, R174.reuse, R62 ;  /* 0x0000003eae3e7220 */ /* 0x040fe40000400000 */
[C---:B------:R-:W-:Y:S01]  /*42a0*/  FMUL R63, R174.reuse, R63 ;  /* 0x0000003fae3f7220 */ /* 0x040fe20000400000 */
[----:B------:R-:W1:Y:S01]  /*42b0*/  MUFU.EX2 R147, R147 ;  /* 0x0000009300937308 */ /* 0x000e620000000800 */
[C---:B------:R-:W-:Y:S02]  /*42c0*/  FMUL R30, R174.reuse, R30 ;  /* 0x0000001eae1e7220 */ /* 0x040fe40000400000 */
[C---:B------:R-:W-:Y:S02]  /*42d0*/  FMUL R31, R174.reuse, R31 ;  /* 0x0000001fae1f7220 */ /* 0x040fe40000400000 */
[----:B------:R-:W-:Y:S01]  /*42e0*/  FMUL R101, R155, R37 ;  /* 0x000000259b657220 */ /* 0x000fe20000400000 */
[----:B--2---:R-:W-:Y:S02]  /*42f0*/  PRMT R71, R103, 0x5410, R212 ;  /* 0x0000541067477816 */ /* 0x004fe400000000d4 */
[----:B------:R-:W-:Y:S01]  /*4300*/  MUFU.EX2 R143, R143 ;  /* 0x0000008f008f7308 */ /* 0x000fe20000000800 */
[----:B------:R-:W-:-:S02]  /*4310*/  FMUL R103, R174, R39 ;  /* 0x00000027ae677220 */ /* 0x000fc40000400000 */
[----:B------:R-:W-:Y:S02]  /*4320*/  FADD R154, R129, R154 ;  /* 0x0000009a819a7221 */ /* 0x000fe40000000000 */
[----:B------:R-:W-:Y:S01]  /*4330*/  FADD R176, R176, R181 ;  /* 0x000000b5b0b07221 */ /* 0x000fe20000000000 */
[C---:B------:R-:W-:Y:S01]  /*4340*/  HMMA.16816.F32.BF16 R92, R68.reuse, R52, R92 ;  /* 0x00000034445c723c */ /* 0x040fe2000004185c */
[----:B------:R-:W-:Y:S01]  /*4350*/  FADD R179, R179, R178 ;  /* 0x000000b2b3b37221 */ /* 0x000fe20000000000 */
[----:B------:R-:W-:Y:S01]  /*4360*/  MUFU.EX2 R142, R142 ;  /* 0x0000008e008e7308 */ /* 0x000fe20000000800 */
[----:B------:R-:W-:Y:S02]  /*4370*/  FADD R133, R134, R133 ;  /* 0x0000008586857221 */ /* 0x000fe40000000000 */
[----:B------:R-:W-:Y:S02]  /*4380*/  FADD R151, R151, R154 ;  /* 0x0000009a97977221 */ /* 0x000fe40000000000 */
[----:B------:R-:W-:Y:S01]  /*4390*/  FADD R176, R177, R176 ;  /* 0x000000b0b1b07221 */ /* 0x000fe20000000000 */
[----:B------:R-:W-:Y:S01]  /*43a0*/  HMMA.16816.F32.BF16 R80, R68, R96, R80 ;  /* 0x000000604450723c */ /* 0x000fe20000041850 */
[----:B------:R-:W-:Y:S01]  /*43b0*/  FADD R172, R172, R179 ;  /* 0x000000b3acac7221 */ /* 0x000fe20000000000 */
[----:B------:R-:W-:Y:S01]  /*43c0*/  MUFU.EX2 R137, R137 ;  /* 0x0000008900897308 */ /* 0x000fe20000000800 */
[----:B------:R-:W-:-:S02]  /*43d0*/  FADD R126, R126, R133 ;  /* 0x000000857e7e7221 */ /* 0x000fc40000000000 */
[----:B------:R-:W-:Y:S02]  /*43e0*/  FADD R150, R150, R151 ;  /* 0x0000009796967221 */ /* 0x000fe40000000000 */
[----:B------:R-:W-:Y:S01]  /*43f0*/  FADD R173, R173, R176 ;  /* 0x000000b0adad7221 */ /* 0x000fe20000000000 */
[C---:B------:R-:W-:Y:S01]  /*4400*/  HMMA.16816.F32.BF16 R112, R68.reuse, R64, R112 ;  /* 0x000000404470723c */ /* 0x040fe20000041870 */
[----:B------:R-:W-:Y:S01]  /*4410*/  FADD R171, R171, R172 ;  /* 0x000000acabab7221 */ /* 0x000fe20000000000 */
[----:B------:R2:W-:Y:S01]  /*4420*/  F2F.BF16.F32 R206, R127 ;  /* 0x0000007f00ce7304 */ /* 0x0005e20000202000 */
[----:B-1----:R-:W-:Y:S02]  /*4430*/  FADD R150, R147, R150 ;  /* 0x0000009693967221 */ /* 0x002fe40000000000 */
[--C-:B------:R-:W-:Y:S02]  /*4440*/  FFMA R182, R182, 1.4426950216293334961, -R183.reuse ;  /* 0x3fb8aa3bb6b67823 */ /* 0x100fe400000008b7 */
[----:B------:R-:W-:Y:S01]  /*4450*/  FFMA R180, R180, 1.4426950216293334961, -R183 ;  /* 0x3fb8aa3bb4b47823 */ /* 0x000fe200000008b7 */
[----:B------:R-:W-:Y:S01]  /*4460*/  HMMA.16816.F32.BF16 R104, R68, R66, R104 ;  /* 0x000000424468723c */ /* 0x000fe20000041868 */
[----:B------:R-:W-:Y:S01]  /*4470*/  LDSM.16.MT88.4 R64, [R188+0x800] ;  /* 0x00080000bc40783b */ /* 0x000fe20000004200 */
[----:B------:R1:W3:Y:S01]  /*4480*/  F2F.BF16.F32 R211, R152 ;  /* 0x0000009800d37304 */ /* 0x0002e20000202000 */
[----:B--2---:R-:W-:-:S05]  /*4490*/  FADD R127, R127, R126 ;  /* 0x0000007e7f7f7221 */ /* 0x004fca0000000000 */
[----:B------:R-:W-:Y:S01]  /*44a0*/  HMMA.16816.F32.BF16 R52, R68, R54, R56 ;  /* 0x000000364434723c */ /* 0x000fe20000041838 */
[----:B------:R-:W2:Y:S01]  /*44b0*/  LDSM.16.MT88.4 R56, [R190+0x800] ;  /* 0x00080000be38783b */ /* 0x000ea20000004200 */
[----:B------:R-:W-:Y:S01]  /*44c0*/  MUFU.EX2 R170, R170 ;  /* 0x000000aa00aa7308 */ /* 0x000fe20000000800 */
[----:B-1----:R-:W-:Y:S01]  /*44d0*/  FADD R152, R152, R127 ;  /* 0x0000007f98987221 */ /* 0x002fe20000000000 */
[----:B------:R-:W-:-:S04]  /*44e0*/  MOV R127, UR6 ;  /* 0x00000006007f7c02 */ /* 0x000fc80008000f00 */
[----:B------:R-:W-:Y:S01]  /*44f0*/  HMMA.16816.F32.BF16 R96, R68, R98, R60 ;  /* 0x000000624460723c */ /* 0x000fe2000004183c */
[----:B------:R-:W1:Y:S01]  /*4500*/  LDSM.16.MT88.4 R60, [R186+0x800] ;  /* 0x00080000ba3c783b */ /* 0x000e620000004200 */
[----:B------:R-:W-:Y:S01]  /*4510*/  MUFU.EX2 R169, R169 ;  /* 0x000000a900a97308 */ /* 0x000fe20000000800 */
[----:B---3--:R-:W-:Y:S01]  /*4520*/  PRMT R36, R206, 0x5410, R211 ;  /* 0x00005410ce247816 */ /* 0x008fe200000000d3 */
[----:B------:R-:W-:-:S04]  /*4530*/  FFMA R206, R208, 1.4426950216293334961, -R183 ;  /* 0x3fb8aa3bd0ce7823 */ /* 0x000fc800000008b7 */
[----:B------:R-:W-:Y:S02]  /*4540*/  HMMA.16816.F32.BF16 R28, R68, R84, R28 ;  /* 0x00000054441c723c */ /* 0x000fe4000004181c */
[----:B------:R-:W-:Y:S08]  /*4550*/  MUFU.EX2 R166, R166 ;  /* 0x000000a600a67308 */ /* 0x000ff00000000800 */
[----:B------:R-:W-:Y:S08]  /*4560*/  MUFU.EX2 R165, R165 ;  /* 0x000000a500a57308 */ /* 0x000ff00000000800 */
[----:B------:R-:W-:Y:S08]  /*4570*/  MUFU.EX2 R168, R168 ;  /* 0x000000a800a87308 */ /* 0x000ff00000000800 */
[----:B------:R-:W-:Y:S08]  /*4580*/  MUFU.EX2 R167, R167 ;  /* 0x000000a700a77308 */ /* 0x000ff00000000800 */
[----:B------:R-:W-:Y:S08]  /*4590*/  MUFU.EX2 R164, R164 ;  /* 0x000000a400a47308 */ /* 0x000ff00000000800 */
[----:B------:R-:W-:Y:S08]  /*45a0*/  MUFU.EX2 R163, R163 ;  /* 0x000000a300a37308 */ /* 0x000ff00000000800 */
[----:B------:R3:W-:Y:S08]  /*45b0*/  MUFU.EX2 R108, R189 ;  /* 0x000000bd006c7308 */ /* 0x0007f00000000800 */
[----:B------:R4:W-:Y:S01]  /*45c0*/  F2F.BF16.F32 R212, R135 ;  /* 0x0000008700d47304 */ /* 0x0009e20000202000 */
[----:B---3--:R-:W-:-:S02]  /*45d0*/  FFMA R189, R102, 1.4426950216293334961, -R183 ;  /* 0x3fb8aa3b66bd7823 */ /* 0x008fc400000008b7 */
[----:B------:R-:W-:-:S05]  /*45e0*/  FMUL R102, R174, R38 ;  /* 0x00000026ae667220 */ /* 0x000fca0000400000 */
[----:B------:R3:W5:Y:S01]  /*45f0*/  F2F.BF16.F32 R215, R148 ;  /* 0x0000009400d77304 */ /* 0x0007620000202000 */
[----:B----4-:R-:W-:Y:S01]  /*4600*/  FADD R135, R135, R152 ;  /* 0x0000009887877221 */ /* 0x010fe20000000000 */
[----:B------:R-:W-:Y:S06]  /*4610*/  HMMA.16816.F32.BF16 R84, R68, R86, R100 ;  /* 0x000000564454723c */ /* 0x000fec0000041864 */
[----:B------:R-:W-:Y:S01]  /*4620*/  F2F.BF16.F32 R213, R147 ;  /* 0x0000009300d57304 */ /* 0x000fe20000202000 */
[----:B---3--:R-:W-:-:S07]  /*4630*/  FADD R148, R148, R135 ;  /* 0x0000008794947221 */ /* 0x008fce0000000000 */
[----:B------:R3:W4:Y:S01]  /*4640*/  F2F.BF16.F32 R214, R143 ;  /* 0x0000008f00d67304 */ /* 0x0007220000202000 */
[----:B-----5:R-:W-:-:S07]  /*4650*/  PRMT R38, R212, 0x5410, R215 ;  /* 0x00005410d4267816 */ /* 0x020fce00000000d7 */
[----:B------:R5:W-:Y:S01]  /*4660*/  F2F.BF16.F32 R216, R142 ;  /* 0x0000008e00d87304 */ /* 0x000be20000202000 */
[----:B---3--:R-:W-:-:S07]  /*4670*/  FADD R143, R143, R150 ;  /* 0x000000968f8f7221 */ /* 0x008fce0000000000 */
[----:B------:R-:W3:Y:S01]  /*4680*/  F2F.BF16.F32 R217, R137 ;  /* 0x0000008900d97304 */ /* 0x000ee20000202000 */
[----:B----4-:R-:W-:Y:S01]  /*4690*/  PRMT R37, R213, 0x5410, R214 ;  /* 0x00005410d5257816 */ /* 0x010fe200000000d6 */
[----:B-----5:R-:W-:-:S04]  /*46a0*/  FADD R142, R142, R143 ;  /* 0x0000008f8e8e7221 */ /* 0x020fc80000000000 */
[----:B------:R-:W-:Y:S02]  /*46b0*/  FADD R142, R137, R142 ;  /* 0x0000008e898e7221 */ /* 0x000fe40000000000 */
[----:B------:R4:W-:Y:S08]  /*46c0*/  F2F.BF16.F32 R209, R170 ;  /* 0x000000aa00d17304 */ /* 0x0009f00000202000 */
[----:B------:R5:W1:Y:S01]  /*46d0*/  F2F.BF16.F32 R210, R169 ;  /* 0x000000a900d27304 */ /* 0x000a620000202000 */
[----:B---3--:R-:W-:Y:S01]  /*46e0*/  PRMT R39, R216, 0x5410, R217 ;  /* 0x00005410d8277816 */ /* 0x008fe200000000d9 */
[----:B----4-:R-:W-:-:S06]  /*46f0*/  FADD R170, R170, R173 ;  /* 0x000000adaaaa7221 */ /* 0x010fcc0000000000 */
[----:B------:R3:W-:Y:S01]  /*4700*/  F2F.BF16.F32 R211, R166 ;  /* 0x000000a600d37304 */ /* 0x0007e20000202000 */
[----:B--2---:R-:W-:Y:S01]  /*4710*/  HMMA.16816.F32.BF16 R40, R36, R56, R40 ;  /* 0x000000382428723c */ /* 0x004fe20000041828 */
[----:B-----5:R-:W-:-:S06]  /*4720*/  FADD R169, R169, R170 ;  /* 0x000000aaa9a97221 */ /* 0x020fcc0000000000 */
[----:B------:R2:W4:Y:S01]  /*4730*/  F2F.BF16.F32 R102, R165 ;  /* 0x000000a500667304 */ /* 0x0005220000202000 */
[----:B-1----:R-:W-:Y:S01]  /*4740*/  PRMT R100, R209, 0x5410, R210 ;  /* 0x00005410d1647816 */ /* 0x002fe200000000d2 */
[----:B------:R-:W-:Y:S01]  /*4750*/  HMMA.16816.F32.BF16 R48, R36, R58, R48 ;  /* 0x0000003a2430723c */ /* 0x000fe20000041830 */
[----:B---3--:R-:W-:-:S05]  /*4760*/  FADD R166, R166, R169 ;  /* 0x000000a9a6a67221 */ /* 0x008fca0000000000 */
[----:B------:R1:W-:Y:S01]  /*4770*/  F2F.BF16.F32 R101, R168 ;  /* 0x000000a800657304 */ /* 0x0003e20000202000 */
[----:B--2---:R-:W-:Y:S01]  /*4780*/  FADD R165, R165, R166 ;  /* 0x000000a6a5a57221 */ /* 0x004fe20000000000 */
[C---:B------:R-:W-:Y:S06]  /*4790*/  HMMA.16816.F32.BF16 R76, R36.reuse, R64, R76 ;  /* 0x00000040244c723c */ /* 0x040fec000004184c */
[----:B------:R2:W3:Y:S01]  /*47a0*/  F2F.BF16.F32 R68, R167 ;  /* 0x000000a700447304 */ /* 0x0004e20000202000 */
[----:B----4-:R-:W-:Y:S01]  /*47b0*/  PRMT R102, R211, 0x5410, R102 ;  /* 0x00005410d3667816 */ /* 0x010fe20000000066 */
[----:B------:R-:W-:Y:S01]  /*47c0*/  HMMA.16816.F32.BF16 R32, R36, R66, R32 ;  /* 0x000000422420723c */ /* 0x000fe20000041820 */
[----:B-1----:R-:W-:-:S05]  /*47d0*/  FADD R168, R168, R171 ;  /* 0x000000aba8a87221 */ /* 0x002fca0000000000 */
[----:B------:R1:W-:Y:S01]  /*47e0*/  F2F.BF16.F32 R103, R164 ;  /* 0x000000a400677304 */ /* 0x0003e20000202000 */
[----:B--2---:R-:W-:Y:S01]  /*47f0*/  FADD R167, R167, R168 ;  /* 0x000000a8a7a77221 */ /* 0x004fe20000000000 */
[C---:B------:R-:W-:Y:S06]  /*4800*/  HMMA.16816.F32.BF16 R44, R36.reuse, R60, R44 ;  /* 0x0000003c242c723c */ /* 0x040fec000004182c */
[----:B------:R2:W4:Y:S01]  /*4810*/  F2F.BF16.F32 R70, R163 ;  /* 0x000000a300467304 */ /* 0x0005220000202000 */
[----:B---3--:R-:W-:Y:S01]  /*4820*/  PRMT R101, R101, 0x5410, R68 ;  /* 0x0000541065657816 */ /* 0x008fe20000000044 */
[----:B------:R-:W-:Y:S01]  /*4830*/  HMMA.16816.F32.BF16 R72, R36, R62, R72 ;  /* 0x0000003e2448723c */ /* 0x000fe20000041848 */
[----:B-1----:R-:W-:-:S05]  /*4840*/  FADD R164, R164, R167 ;  /* 0x000000a7a4a47221 */ /* 0x002fca0000000000 */
[----:B------:R-:W-:Y:S01]  /*4850*/  F2F.BF16.F32 R211, R145 ;  /* 0x0000009100d37304 */ /* 0x000fe20000202000 */
[----:B--2---:R-:W-:Y:S01]  /*4860*/  FADD R163, R163, R164 ;  /* 0x000000a4a3a37221 */ /* 0x004fe20000000000 */
[----:B------:R-:W-:Y:S01]  /*4870*/  HMMA.16816.F32.BF16 R24, R36, R88, R24 ;  /* 0x000000582418723c */ /* 0x000fe20000041818 */
[----:B----4-:R-:W-:-:S05]  /*4880*/  PRMT R103, R103, 0x5410, R70 ;  /* 0x0000541067677816 */ /* 0x010fca0000000046 */
[----:B------:R-:W1:Y:S02]  /*4890*/  F2F.BF16.F32 R214, R108 ;  /* 0x0000006c00d67304 */ /* 0x000e640000202000 */
[----:B------:R-:W-:Y:S01]  /*48a0*/  HMMA.16816.F32.BF16 R116, R36, R90, R116 ;  /* 0x0000005a2474723c */ /* 0x000fe20000041874 */
[----:B------:R-:W2:Y:S05]  /*48b0*/  LDSM.16.MT88.4 R68, [R188+0x1000] ;  /* 0x00100000bc44783b */ /* 0x000eaa0000004200 */
[----:B------:R-:W-:Y:S02]  /*48c0*/  MUFU.EX2 R121, R121 ;  /* 0x0000007900797308 */ /* 0x000fe40000000800 */
[C---:B------:R-:W-:Y:S06]  /*48d0*/  HMMA.16816.F32.BF16 R112, R100.reuse, R56, R112 ;  /* 0x000000386470723c */ /* 0x040fec0000041870 */
[----:B------:R-:W-:Y:S02]  /*48e0*/  MUFU.EX2 R120, R120 ;  /* 0x0000007800787308 */ /* 0x000fe40000000800 */
[C---:B------:R-:W-:Y:S01]  /*48f0*/  HMMA.16816.F32.BF16 R104, R100.reuse, R58, R104 ;  /* 0x0000003a6468723c */ /* 0x040fe20000041868 */
[----:B------:R-:W3:Y:S05]  /*4900*/  LDSM.16.MT88.4 R56, [R190+0x1000] ;  /* 0x00100000be38783b */ /* 0x000eea0000004200 */
[----:B------:R-:W-:Y:S02]  /*4910*/  MUFU.EX2 R110, R110 ;  /* 0x0000006e006e7308 */ /* 0x000fe40000000800 */
[C---:B------:R-:W-:Y:S06]  /*4920*/  HMMA.16816.F32.BF16 R92, R100.reuse, R64, R92 ;  /* 0x00000040645c723c */ /* 0x040fec000004185c */
[----:B------:R-:W-:Y:S02]  /*4930*/  MUFU.EX2 R111, R111 ;  /* 0x0000006f006f7308 */ /* 0x000fe40000000800 */
[C---:B------:R-:W-:Y:S01]  /*4940*/  HMMA.16816.F32.BF16 R36, R100.reuse, R66, R52 ;  /* 0x000000426424723c */ /* 0x040fe20000041834 */
[----:B------:R-:W4:Y:S04]  /*4950*/  LDSM.16.MT88.4 R64, [R186+0x1000] ;  /* 0x00100000ba40783b */ /* 0x000f280000004200 */
[----:B------:R-:W5:Y:S01]  /*4960*/  LDSM.16.MT88.4 R52, [R185+0x1000] ;  /* 0x00100000b934783b */ /* 0x000f620000004200 */
[----:B------:R-:W-:Y:S02]  /*4970*/  MUFU.EX2 R162, R162 ;  /* 0x000000a200a27308 */ /* 0x000fe40000000800 */
[C---:B------:R-:W-:Y:S06]  /*4980*/  HMMA.16816.F32.BF16 R96, R100.reuse, R62, R96 ;  /* 0x0000003e6460723c */ /* 0x040fec0000041860 */
[----:B------:R-:W-:Y:S02]  /*4990*/  MUFU.EX2 R161, R161 ;  /* 0x000000a100a17308 */ /* 0x000fe40000000800 */
[----:B------:R-:W-:Y:S01]  /*49a0*/  HMMA.16816.F32.BF16 R28, R100, R88, R28 ;  /* 0x00000058641c723c */ /* 0x000fe2000004181c */
[----:B-1----:R-:W-:-:S05]  /*49b0*/  PRMT R62, R211, 0x5410, R214 ;  /* 0x00005410d33e7816 */ /* 0x002fca00000000d6 */
[----:B------:R-:W-:Y:S02]  /*49c0*/  MUFU.EX2 R159, R159 ;  /* 0x0000009f009f7308 */ /* 0x000fe40000000800 */
[C---:B------:R-:W-:Y:S06]  /*49d0*/  HMMA.16816.F32.BF16 R80, R100.reuse, R60, R80 ;  /* 0x0000003c6450723c */ /* 0x040fec0000041850 */
[----:B------:R-:W-:Y:S02]  /*49e0*/  MUFU.EX2 R158, R158 ;  /* 0x0000009e009e7308 */ /* 0x000fe40000000800 */
[----:B------:R-:W-:Y:S06]  /*49f0*/  HMMA.16816.F32.BF16 R88, R100, R90, R84 ;  /* 0x0000005a6458723c */ /* 0x000fec0000041854 */
[----:B------:R-:W1:Y:S08]  /*4a00*/  MUFU.EX2 R160, R160 ;  /* 0x000000a000a07308 */ /* 0x000e700000000800 */
[----:B------:R-:W-:Y:S08]  /*4a10*/  MUFU.EX2 R184, R184 ;  /* 0x000000b800b87308 */ /* 0x000ff00000000800 */
[----:B------:R-:W-:Y:S01]  /*4a20*/  MUFU.EX2 R187, R187 ;  /* 0x000000bb00bb7308 */ /* 0x000fe20000000800 */
[----:B-1----:R-:W-:-:S07]  /*4a30*/  FADD R163, R160, R163 ;  /* 0x000000a3a0a37221 */ /* 0x002fce0000000000 */
[----:B------:R-:W-:Y:S08]  /*4a40*/  MUFU.EX2 R189, R189 ;  /* 0x000000bd00bd7308 */ /* 0x000ff00000000800 */
[----:B------:R1:W-:Y:S08]  /*4a50*/  F2F.BF16.F32 R208, R149 ;  /* 0x0000009500d07304 */ /* 0x0003f00000202000 */
[----:B------:R2:W3:Y:S01]  /*4a60*/  F2F.BF16.F32 R209, R144 ;  /* 0x0000009000d17304 */ /* 0x0004e20000202000 */
[----:B-1----:R-:W-:-:S07]  /*4a70*/  FADD R149, R149, R148 ;  /* 0x0000009495957221 */ /* 0x002fce0000000000 */
[----:B------:R1:W-:Y:S01]  /*4a80*/  F2F.BF16.F32 R212, R121 ;  /* 0x0000007900d47304 */ /* 0x0003e20000202000 */
[----:B--2---:R-:W-:-:S04]  /*4a90*/  FADD R144, R144, R149 ;  /* 0x0000009590907221 */ /* 0x004fc80000000000 */
[----:B------:R-:W-:-:S03]  /*4aa0*/  FADD R145, R145, R144 ;  /* 0x0000009091917221 */ /* 0x000fc60000000000 */
[----:B------:R-:W2:Y:S01]  /*4ab0*/  F2F.BF16.F32 R215, R120 ;  /* 0x0000007800d77304 */ /* 0x000ea20000202000 */
[----:B---3--:R-:W-:Y:S01]  /*4ac0*/  PRMT R60, R208, 0x5410, R209 ;  /* 0x00005410d03c7816 */ /* 0x008fe200000000d1 */
[----:B-1----:R-:W-:Y:S02]  /*4ad0*/  FADD R121, R121, R142 ;  /* 0x0000008e79797221 */ /* 0x002fe40000000000 */
[----:B------:R-:W-:Y:S02]  /*4ae0*/  FADD R145, R108, R145 ;  /* 0x000000916c917221 */ /* 0x000fe40000000000 */
[----:B------:R-:W-:Y:S02]  /*4af0*/  FADD R121, R120, R121 ;  /* 0x0000007978797221 */ /* 0x000fe40000000000 */
[----:B------:R1:W-:Y:S08]  /*4b00*/  F2F.BF16.F32 R216, R110 ;  /* 0x0000006e00d87304 */ /* 0x0003f00000202000 */
[----:B------:R3:W4:Y:S01]  /*4b10*/  F2F.BF16.F32 R217, R111 ;  /* 0x0000006f00d97304 */ /* 0x0007220000202000 */
[----:B--2---:R-:W-:Y:S01]  /*4b20*/  PRMT R61, R212, 0x5410, R215 ;  /* 0x00005410d43d7816 */ /* 0x004fe200000000d7 */
[----:B-1----:R-:W-:Y:S01]  /*4b30*/  FADD R110, R110, R121 ;  /* 0x000000796e6e7221 */ /* 0x002fe20000000000 */
[----:B------:R-:W-:-:S05]  /*4b40*/  LEA R121, R127, R203, 0xd ;  /* 0x000000cb7f797211 */ /* 0x000fca00078e68ff */
[----:B------:R1:W-:Y:S01]  /*4b50*/  F2F.BF16.F32 R210, R162 ;  /* 0x000000a200d27304 */ /* 0x0003e20000202000 */
[----:B---3--:R-:W-:-:S07]  /*4b60*/  FADD R111, R111, R110 ;  /* 0x0000006e6f6f7221 */ /* 0x008fce0000000000 */
[----:B------:R-:W2:Y:S01]  /*4b70*/  F2F.BF16.F32 R213, R161 ;  /* 0x000000a100d57304 */ /* 0x000ea20000202000 */
[----:B----4-:R-:W-:Y:S01]  /*4b80*/  PRMT R63, R216, 0x5410, R217 ;  /* 0x00005410d83f7816 */ /* 0x010fe200000000d9 */
[----:B-1----:R-:W-:-:S04]  /*4b90*/  FADD R162, R162, R165 ;  /* 0x000000a5a2a27221 */ /* 0x002fc80000000000 */
[----:B------:R-:W-:Y:S02]  /*4ba0*/  FADD R162, R161, R162 ;  /* 0x000000a2a1a27221 */ /* 0x000fe40000000000 */
[----:B------:R1:W-:Y:S01]  /*4bb0*/  F2F.BF16.F32 R211, R159 ;  /* 0x0000009f00d37304 */ /* 0x0003e20000202000 */
[C---:B------:R-:W-:Y:S07]  /*4bc0*/  HMMA.16816.F32.BF16 R76, R60.reuse, R68, R76 ;  /* 0x000000443c4c723c */ /* 0x040fee000004184c */
[----:B------:R3:W4:Y:S01]  /*4bd0*/  F2F.BF16.F32 R102, R158 ;  /* 0x0000009e00667304 */ /* 0x0007220000202000 */
[----:B--2---:R-:W-:Y:S01]  /*4be0*/  PRMT R100, R210, 0x5410, R213 ;  /* 0x00005410d2647816 */ /* 0x004fe200000000d5 */
[----:B------:R-:W-:Y:S01]  /*4bf0*/  HMMA.16816.F32.BF16 R32, R60, R70, R32 ;  /* 0x000000463c20723c */ /* 0x000fe20000041820 */
[----:B-1----:R-:W-:-:S05]  /*4c00*/  FADD R159, R159, R162 ;  /* 0x000000a29f9f7221 */ /* 0x002fca0000000000 */
[----:B------:R-:W-:Y:S01]  /*4c10*/  F2F.BF16.F32 R101, R160 ;  /* 0x000000a000657304 */ /* 0x000fe20000202000 */
[----:B---3--:R-:W-:Y:S01]  /*4c20*/  FADD R158, R158, R159 ;  /* 0x0000009f9e9e7221 */ /* 0x008fe20000000000 */
[C---:B------:R-:W-:Y:S06]  /*4c30*/  HMMA.16816.F32.BF16 R40, R60.reuse, R56, R40 ;  /* 0x000000383c28723c */ /* 0x040fec0000041828 */
[----:B------:R1:W2:Y:S01]  /*4c40*/  F2F.BF16.F32 R84, R184 ;  /* 0x000000b800547304 */ /* 0x0002a20000202000 */
[----:B----4-:R-:W-:Y:S01]  /*4c50*/  PRMT R102, R211, 0x5410, R102 ;  /* 0x00005410d3667816 */ /* 0x010fe20000000066 */
[C---:B------:R-:W-:Y:S06]  /*4c60*/  HMMA.16816.F32.BF16 R48, R60.reuse, R58, R48 ;  /* 0x0000003a3c30723c */ /* 0x040fec0000041830 */
[----:B------:R-:W-:Y:S01]  /*4c70*/  F2F.BF16.F32 R103, R187 ;  /* 0x000000bb00677304 */ /* 0x000fe20000202000 */
[----:B-1----:R-:W-:Y:S01]  /*4c80*/  FADD R184, R184, R163 ;  /* 0x000000a3b8b87221 */ /* 0x002fe20000000000 */
[----:B------:R-:W-:Y:S03]  /*4c90*/  HMMA.16816.F32.BF16 R44, R60, R64, R44 ;  /* 0x000000403c2c723c */ /* 0x000fe6000004182c */
[----:B------:R-:W-:-:S03]  /*4ca0*/  FADD R184, R187, R184 ;  /* 0x000000b8bbb87221 */ /* 0x000fc60000000000 */
[----:B------:R-:W1:Y:S01]  /*4cb0*/  F2F.BF16.F32 R86, R189 ;  /* 0x000000bd00567304 */ /* 0x000e620000202000 */
[----:B--2---:R-:W-:Y:S01]  /*4cc0*/  PRMT R101, R101, 0x5410, R84 ;  /* 0x0000541065657816 */ /* 0x004fe20000000054 */
[----:B------:R-:W-:Y:S01]  /*4cd0*/  HMMA.16816.F32.BF16 R72, R60, R66, R72 ;  /* 0x000000423c48723c */ /* 0x000fe20000041848 */
[----:B------:R-:W-:-:S05]  /*4ce0*/  FADD R184, R189, R184 ;  /* 0x000000b8bdb87221 */ /* 0x000fca0000000000 */
[----:B------:R-:W-:Y:S02]  /*4cf0*/  MUFU.EX2 R139, R139 ;  /* 0x0000008b008b7308 */ /* 0x000fe40000000800 */
[----:B-----5:R-:W-:Y:S01]  /*4d00*/  HMMA.16816.F32.BF16 R24, R60, R52, R24 ;  /* 0x000000343c18723c */ /* 0x020fe20000041818 */
[----:B-1----:R-:W-:-:S05]  /*4d10*/  PRMT R103, R103, 0x5410, R86 ;  /* 0x0000541067677816 */ /* 0x002fca0000000056 */
[----:B------:R-:W-:Y:S02]  /*4d20*/  MUFU.EX2 R138, R138 ;  /* 0x0000008a008a7308 */ /* 0x000fe40000000800 */
[----:B------:R-:W-:Y:S01]  /*4d30*/  HMMA.16816.F32.BF16 R116, R60, R54, R116 ;  /* 0x000000363c74723c */ /* 0x000fe20000041874 */
[----:B------:R-:W1:Y:S04]  /*4d40*/  LDSM.16.MT88.4 R84, [R190+0x1800] ;  /* 0x00180000be54783b */ /* 0x000e680000004200 */
[----:B------:R-:W-:Y:S01]  /*4d50*/  LDSM.16.MT88.4 R60, [R186+0x1800] ;  /* 0x00180000ba3c783b */ /* 0x000fe20000004200 */
[----:B------:R-:W-:Y:S02]  /*4d60*/  MUFU.EX2 R131, R131 ;  /* 0x0000008300837308 */ /* 0x000fe40000000800 */
[C---:B------:R-:W-:Y:S06]  /*4d70*/  HMMA.16816.F32.BF16 R92, R100.reuse, R68, R92 ;  /* 0x00000044645c723c */ /* 0x040fec000004185c */
[----:B------:R-:W-:Y:S02]  /*4d80*/  MUFU.EX2 R191, R191 ;  /* 0x000000bf00bf7308 */ /* 0x000fe40000000800 */
[C---:B------:R-:W-:Y:S06]  /*4d90*/  HMMA.16816.F32.BF16 R112, R100.reuse, R56, R112 ;  /* 0x000000386470723c */ /* 0x040fec0000041870 */
[----:B------:R-:W-:Y:S02]  /*4da0*/  MUFU.EX2 R206, R206 ;  /* 0x000000ce00ce7308 */ /* 0x000fe40000000800 */
[C---:B------:R-:W-:Y:S01]  /*4db0*/  HMMA.16816.F32.BF16 R104, R100.reuse, R58, R104 ;  /* 0x0000003a6468723c */ /* 0x040fe20000041868 */
[----:B------:R-:W2:Y:S05]  /*4dc0*/  LDSM.16.MT88.4 R56, [R188+0x1800] ;  /* 0x00180000bc38783b */ /* 0x000eaa0000004200 */
[----:B------:R-:W-:Y:S02]  /*4dd0*/  MUFU.EX2 R123, R123 ;  /* 0x0000007b007b7308 */ /* 0x000fe40000000800 */
[C---:B------:R-:W-:Y:S01]  /*4de0*/  HMMA.16816.F32.BF16 R68, R100.reuse, R70, R36 ;  /* 0x000000466444723c */ /* 0x040fe20000041824 */
[----:B------:R-:W3:Y:S05]  /*4df0*/  LDSM.16.MT88.4 R36, [R185+0x1800] ;  /* 0x00180000b924783b */ /* 0x000eea0000004200 */
[----:B------:R-:W-:Y:S02]  /*4e00*/  MUFU.EX2 R122, R122 ;  /* 0x0000007a007a7308 */ /* 0x000fe40000000800 */
[C---:B------:R-:W-:Y:S06]  /*4e10*/  HMMA.16816.F32.BF16 R28, R100.reuse, R52, R28 ;  /* 0x00000034641c723c */ /* 0x040fec000004181c */
[----:B------:R-:W-:Y:S02]  /*4e20*/  MUFU.EX2 R157, R157 ;  /* 0x0000009d009d7308 */ /* 0x000fe40000000800 */
[C---:B------:R-:W-:Y:S06]  /*4e30*/  HMMA.16816.F32.BF16 R80, R100.reuse, R64, R80 ;  /* 0x000000406450723c */ /* 0x040fec0000041850 */
[----:B------:R-:W-:Y:S02]  /*4e40*/  MUFU.EX2 R156, R156 ;  /* 0x0000009c009c7308 */ /* 0x000fe40000000800 */
[C---:B------:R-:W-:Y:S06]  /*4e50*/  HMMA.16816.F32.BF16 R52, R100.reuse, R54, R88 ;  /* 0x000000366434723c */ /* 0x040fec0000041858 */
[----:B------:R-:W-:Y:S02]  /*4e60*/  MUFU.EX2 R182, R182 ;  /* 0x000000b600b67308 */ /* 0x000fe40000000800 */
[----:B------:R-:W-:Y:S06]  /*4e70*/  HMMA.16816.F32.BF16 R64, R100, R66, R96 ;  /* 0x000000426440723c */ /* 0x000fec0000041860 */
[----:B------:R-:W-:Y:S01]  /*4e80*/  MUFU.EX2 R180, R180 ;  /* 0x000000b400b47308 */ /* 0x000fe20000000800 */
[----:B------:R-:W-:-:S07]  /*4e90*/  LEA R103, R127, R205, 0xd ;  /* 0x000000cd7f677211 */ /* 0x000fce00078e68ff */
[----:B------:R4:W-:Y:S08]  /*4ea0*/  F2F.BF16.F32 R208, R146 ;  /* 0x0000009200d07304 */ /* 0x0009f00000202000 */
[----:B------:R5:W1:Y:S01]  /*4eb0*/  F2F.BF16.F32 R209, R109 ;  /* 0x0000006d00d17304 */ /* 0x000a620000202000 */
[----:B----4-:R-:W-:-:S07]  /*4ec0*/  FADD R146, R146, R145 ;  /* 0x0000009192927221 */ /* 0x010fce0000000000 */
[----:B------:R-:W-:Y:S01]  /*4ed0*/  F2F.BF16.F32 R210, R140 ;  /* 0x0000008c00d27304 */ /* 0x000fe20000202000 */
[----:B-----5:R-:W-:-:S04]  /*4ee0*/  FADD R109, R109, R146 ;  /* 0x000000926d6d7221 */ /* 0x020fc80000000000 */
[----:B------:R-:W-:-:S03]  /*4ef0*/  FADD R109, R140, R109 ;  /* 0x0000006d8c6d7221 */ /* 0x000fc60000000000 */
[----:B------:R-:W4:Y:S01]  /*4f00*/  F2F.BF16.F32 R211, R136 ;  /* 0x0000008800d37304 */ /* 0x000f220000202000 */
[----:B-1----:R-:W-:Y:S01]  /*4f10*/  PRMT R96, R208, 0x5410, R209 ;  /* 0x00005410d0607816 */ /* 0x002fe200000000d1 */
[----:B------:R-:W-:Y:S01]  /*4f20*/  FADD R109, R136, R109 ;  /* 0x0000006d886d7221 */ /* 0x000fe20000000000 */
[----:B------:R-:W-:Y:S02]  /*4f30*/  MOV R209, R141 ;  /* 0x0000008d00d17202 */ /* 0x000fe40000000f00 */
[----:B------:R-:W-:-:S03]  /*4f40*/  MOV R208, R153 ;  /* 0x0000009900d07202 */ /* 0x000fc60000000f00 */
[----:B------:R1:W-:Y:S08]  /*4f50*/  F2F.BF16.F32 R212, R130 ;  /* 0x0000008200d47304 */ /* 0x0003f00000202000 */
[----:B------:R5:W2:Y:S01]  /*4f60*/  F2F.BF16.F32 R213, R139 ;  /* 0x0000008b00d57304 */ /* 0x000aa20000202000 */
[----:B-1----:R-:W-:Y:S01]  /*4f70*/  FADD R130, R130, R111 ;  /* 0x0000006f82827221 */ /* 0x002fe20000000000 */
[----:B----4-:R-:W-:-:S02]  /*4f80*/  PRMT R98, R210, 0x5410, R211 ;  /* 0x00005410d2627816 */ /* 0x010fc400000000d3 */
[C---:B------:R-:W-:Y:S02]  /*4f90*/  LEA R111, R127.reuse, R204, 0xd ;  /* 0x000000cc7f6f7211 */ /* 0x040fe400078e68ff */
[----:B------:R-:W-:Y:S02]  /*4fa0*/  LEA R127, R127, R202, 0xd ;  /* 0x000000ca7f7f7211 */ /* 0x000fe400078e68ff */
[----:B------:R1:W-:Y:S01]  /*4fb0*/  F2F.BF16.F32 R214, R138 ;  /* 0x0000008a00d67304 */ /* 0x0003e20000202000 */
[----:B-----5:R-:W-:Y:S01]  /*4fc0*/  FADD R139, R139, R130 ;  /* 0x000000828b8b7221 */ /* 0x020fe20000000000 */
[----:B------:R-:W-:-:S06]  /*4fd0*/  MOV R210, R124 ;  /* 0x0000007c00d27202 */ /* 0x000fcc0000000f00 */
[----:B------:R-:W4:Y:S01]  /*4fe0*/  F2F.BF16.F32 R215, R131 ;  /* 0x0000008300d77304 */ /* 0x000f220000202000 */
[----:B--2---:R-:W-:Y:S01]  /*4ff0*/  PRMT R97, R212, 0x5410, R213 ;  /* 0x00005410d4617816 */ /* 0x004fe200000000d5 */
[----:B-1----:R-:W-:-:S04]  /*5000*/  FADD R138, R138, R139 ;  /* 0x0000008b8a8a7221 */ /* 0x002fc80000000000 */
[----:B------:R-:W-:Y:S02]  /*5010*/  FADD R138, R131, R138 ;  /* 0x0000008a838a7221 */ /* 0x000fe40000000000 */
[----:B------:R1:W-:Y:S08]  /*5020*/  F2F.BF16.F32 R89, R191 ;  /* 0x000000bf00597304 */ /* 0x0003f00000202000 */
[----:B------:R2:W5:Y:S01]  /*5030*/  F2F.BF16.F32 R90, R206 ;  /* 0x000000ce005a7304 */ /* 0x0005620000202000 */
[----:B-1----:R-:W-:Y:S01]  /*5040*/  FADD R191, R191, R184 ;  /* 0x000000b8bfbf7221 */ /* 0x002fe20000000000 */
[----:B----4-:R-:W-:-:S03]  /*5050*/  PRMT R99, R214, 0x5410, R215 ;  /* 0x00005410d6637816 */ /* 0x010fc600000000d7 */
[----:B------:R-:W-:-:S03]  /*5060*/  FADD R191, R206, R191 ;  /* 0x000000bfcebf7221 */ /* 0x000fc60000000000 */
[----:B------:R-:W-:Y:S01]  /*5070*/  F2F.BF16.F32 R91, R123 ;  /* 0x0000007b005b7304 */ /* 0x000fe20000202000 */
[----:B------:R-:W-:Y:S01]  /*5080*/  FADD R191, R182, R191 ;  /* 0x000000bfb6bf7221 */ /* 0x000fe20000000000 */
[----:B------:R-:W-:Y:S01]  /*5090*/  HMMA.16816.F32.BF16 R40, R96, R84, R40 ;  /* 0x000000546028723c */ /* 0x000fe20000041828 */
[----:B--2---:R-:W-:Y:S02]  /*50a0*/  MOV R206, R175 ;  /* 0x000000af00ce7202 */ /* 0x004fe40000000f00 */
[----:B------:R-:W-:-:S03]  /*50b0*/  FADD R191, R180, R191 ;  /* 0x000000bfb4bf7221 */ /* 0x000fc60000000000 */
[----:B------:R-:W1:Y:S01]  /*50c0*/  F2F.BF16.F32 R100, R122 ;  /* 0x0000007a00647304 */ /* 0x000e620000202000 */
[----:B-----5:R-:W-:Y:S01]  /*50d0*/  PRMT R89, R89, 0x5410, R90 ;  /* 0x0000541059597816 */ /* 0x020fe2000000005a */
[C---:B------:R-:W-:Y:S06]  /*50e0*/  HMMA.16816.F32.BF16 R48, R96.reuse, R86, R48 ;  /* 0x000000566030723c */ /* 0x040fec0000041830 */
[----:B------:R2:W-:Y:S02]  /*50f0*/  F2F.BF16.F32 R183, R157 ;  /* 0x0000009d00b77304 */ /* 0x0005e40000202000 */
[C---:B------:R-:W-:Y:S06]  /*5100*/  HMMA.16816.F32.BF16 R76, R96.reuse, R56, R76 ;  /* 0x00000038604c723c */ /* 0x040fec000004184c */
[----:B------:R4:W5:Y:S01]  /*5110*/  F2F.BF16.F32 R88, R156 ;  /* 0x0000009c00587304 */ /* 0x0009620000202000 */
[----:B--2---:R-:W-:Y:S01]  /*5120*/  FADD R157, R157, R158 ;  /* 0x0000009e9d9d7221 */ /* 0x004fe20000000000 */
[----:B-1----:R-:W-:Y:S01]  /*5130*/  PRMT R90, R91, 0x5410, R100 ;  /* 0x000054105b5a7816 */ /* 0x002fe20000000064 */
[----:B------:R-:W-:Y:S05]  /*5140*/  HMMA.16816.F32.BF16 R32, R96, R58, R32 ;  /* 0x0000003a6020723c */ /* 0x000fea0000041820 */
[----:B------:R-:W-:Y:S01]  /*5150*/  F2F.BF16.F32 R101, R182 ;  /* 0x000000b600657304 */ /* 0x000fe20000202000 */
[----:B----4-:R-:W-:-:S02]  /*5160*/  FADD R156, R156, R157 ;  /* 0x0000009d9c9c7221 */ /* 0x010fc40000000000 */
[----:B------:R-:W-:Y:S02]  /*5170*/  HMMA.16816.F32.BF16 R44, R96, R60, R44 ;  /* 0x0000003c602c723c */ /* 0x000fe4000004182c */
[----:B------:R-:W-:-:S03]  /*5180*/  FADD R123, R123, R156 ;  /* 0x0000009c7b7b7221 */ /* 0x000fc60000000000 */
[----:B------:R-:W1:Y:S01]  /*5190*/  F2F.BF16.F32 R102, R180 ;  /* 0x000000b400667304 */ /* 0x000e620000202000 */
[----:B-----5:R-:W-:Y:S01]  /*51a0*/  PRMT R88, R183, 0x5410, R88 ;  /* 0x00005410b7587816 */ /* 0x020fe20000000058 */
[----:B------:R-:W-:Y:S01]  /*51b0*/  FADD R123, R122, R123 ;  /* 0x0000007b7a7b7221 */ /* 0x000fe20000000000 */
[C---:B------:R-:W-:Y:S04]  /*51c0*/  HMMA.16816.F32.BF16 R72, R96.reuse, R62, R72 ;  /* 0x0000003e6048723c */ /* 0x040fe80000041848 */
[----:B------:R-:W2:Y:S04]  /*51d0*/  SHFL.BFLY PT, R100, R123, 0x2, 0x1f ;  /* 0x0c401f007b647f89 */ /* 0x000ea800000e0000 */
[----:B---3--:R-:W-:Y:S01]  /*51e0*/  HMMA.16816.F32.BF16 R24, R96, R36, R24 ;  /* 0x000000246018723c */ /* 0x008fe20000041818 */
[----:B-1----:R-:W-:-:S02]  /*51f0*/  PRMT R91, R101, 0x5410, R102 ;  /* 0x00005410655b7816 */ /* 0x002fc40000000066 */
[----:B------:R-:W1:Y:S05]  /*5200*/  SHFL.BFLY PT, R102, R191, 0x2, 0x1f ;  /* 0x0c401f00bf667f89 */ /* 0x000e6a00000e0000 */
[----:B------:R-:W-:Y:S01]  /*5210*/  HMMA.16816.F32.BF16 R116, R96, R38, R116 ;  /* 0x000000266074723c */ /* 0x000fe20000041874 */
[----:B------:R-:W3:Y:S06]  /*5220*/  SHFL.BFLY PT, R98, R109, 0x2, 0x1f ;  /* 0x0c401f006d627f89 */ /* 0x000eec00000e0000 */
[----:B------:R-:W-:Y:S01]  /*5230*/  IADD3 R96, P1, R13, UR16, RZ ;  /* 0x000000100d607c10 */ /* 0x000fe2000ff3e0ff */
[----:B------:R-:W-:Y:S01]  /*5240*/  HMMA.16816.F32.BF16 R112, R88, R84, R112 ;  /* 0x000000545870723c */ /* 0x000fe20000041870 */
[----:B------:R-:W4:Y:S02]  /*5250*/  SHFL.BFLY PT, R99, R138, 0x2, 0x1f ;  /* 0x0c401f008a637f89 */ /* 0x000f2400000e0000 */
[----:B------:R-:W-:Y:S01]  /*5260*/  IADD3.X R97, R22, UR8, RZ, P1, !PT ;  /* 0x0000000816617c10 */ /* 0x000fe20008ffe4ff */
[----:B--2---:R-:W-:-:S03]  /*5270*/  FADD R100, R123, R100 ;  /* 0x000000647b647221 */ /* 0x004fc60000000000 */
[C---:B------:R-:W-:Y:S01]  /*5280*/  IADD3 R84, P1, R96.reuse, 0x4000, RZ ;  /* 0x0000400060547810 */ /* 0x040fe20007f3e0ff */
[C---:B------:R-:W-:Y:S03]  /*5290*/  HMMA.16816.F32.BF16 R104, R88.reuse, R86, R104 ;  /* 0x000000565868723c */ /* 0x040fe60000041868 */
[-C--:B------:R-:W-:Y:S01]  /*52a0*/  IADD3.X R85, RZ, R97.reuse, RZ, P1, !PT ;  /* 0x00000061ff557210 */ /* 0x080fe20000ffe4ff */
[----:B------:R-:W-:Y:S03]  /*52b0*/  BAR.SYNC.DEFER_BLOCKING 0x0 ;  /* 0x0000000000007b1d */ /* 0x000fe60000010000 */
[C---:B------:R-:W-:Y:S01]  /*52c0*/  IADD3 R86, P1, R96.reuse, 0x5000, RZ ;  /* 0x0000500060567810 */ /* 0x040fe20007f3e0ff */
[----:B------:R-:W-:Y:S01]  /*52d0*/  HMMA.16816.F32.BF16 R92, R88, R56, R92 ;  /* 0x00000038585c723c */ /* 0x000fe2000004185c */
[----:B------:R-:W-:Y:S01]  /*52e0*/  IADD3 R96, P2, R96, 0x6000, RZ ;  /* 0x0000600060607810 */ /* 0x000fe20007f5e0ff */
[----:B-1----:R-:W-:Y:S01]  /*52f0*/  FADD R102, R191, R102 ;  /* 0x00000066bf667221 */ /* 0x002fe20000000000 */
[-C--:B------:R-:W-:Y:S01]  /*5300*/  IADD3.X R87, RZ, R97.reuse, RZ, P1, !PT ;  /* 0x00000061ff577210 */ /* 0x080fe20000ffe4ff */
[----:B---3--:R-:W-:Y:S01]  /*5310*/  FADD R98, R109, R98 ;  /* 0x000000626d627221 */ /* 0x008fe20000000000 */
[----:B------:R-:W-:-:S02]  /*5320*/  IADD3.X R97, RZ, R97, RZ, P2, !PT ;  /* 0x00000061ff617210 */ /* 0x000fc400017fe4ff */
[----:B------:R-:W1:Y:S01]  /*5330*/  SHFL.BFLY PT, R101, R102, 0x1, 0x1f ;  /* 0x0c201f0066657f89 */ /* 0x000e6200000e0000 */
[----:B------:R-:W-:Y:S01]  /*5340*/  HMMA.16816.F32.BF16 R56, R88, R58, R68 ;  /* 0x0000003a5838723c */ /* 0x000fe20000041844 */
[----:B----4-:R-:W-:-:S07]  /*5350*/  FADD R99, R138, R99 ;  /* 0x000000638a637221 */ /* 0x010fce0000000000 */
[C---:B------:R-:W-:Y:S01]  /*5360*/  HMMA.16816.F32.BF16 R80, R88.reuse, R60, R80 ;  /* 0x0000003c5850723c */ /* 0x040fe20000041850 */
[----:B------:R-:W-:Y:S01]  /*5370*/  @!PT LDS RZ, [RZ] ;  /* 0x00000000fffff984 */ /* 0x000fe20000000800 */
[----:B------:R-:W-:Y:S01]  /*5380*/  @!PT LDS RZ, [RZ] ;  /* 0x00000000fffff984 */ /* 0x000fe20000000800 */
[----:B------:R2:W-:Y:S04]  /*5390*/  LDGSTS.E.BYPASS.128 [R103+0x4000], [R84.64], !P0 ;  /* 0x0400000054677fae */ /* 0x0005e8000c101c4c */
[----:B------:R3:W-:Y:S03]  /*53a0*/  LDGSTS.E.BYPASS.128 [R111+0x4000], [R86.64+-0x800], !P0 ;  /* 0x04000800566f7fae */ /* 0x0007e6000c101c4c */
[----:B------:R-:W-:Y:S01]  /*53b0*/  HMMA.16816.F32.BF16 R28, R88, R36, R28 ;  /* 0x00000024581c723c */ /* 0x000fe2000004181c */
[----:B------:R3:W-:Y:S01]  /*53c0*/  LDGSTS.E.BYPASS.128 [R121+0x4000], [R86.64], !P0 ;  /* 0x0400000056797fae */ /* 0x0007e2000c101c4c */
[----:B-1----:R-:W-:Y:S01]  /*53d0*/  FADD R101, R102, R101 ;  /* 0x0000006566657221 */ /* 0x002fe20000000000 */
[----:B--2---:R-:W-:-:S02]  /*53e0*/  IADD3 R84, P1, R12, UR16, RZ ;  /* 0x000000100c547c10 */ /* 0x004fc4000ff3e0ff */
[----:B------:R1:W-:Y:S03]  /*53f0*/  LDGSTS.E.BYPASS.128 [R127+0x4000], [R96.64+-0x800], !P0 ;  /* 0x04000800607f7fae */ /* 0x0003e6000c101c4c */
[C---:B------:R-:W-:Y:S01]  /*5400*/  HMMA.16816.F32.BF16 R60, R88.reuse, R62, R64 ;  /* 0x0000003e583c723c */ /* 0x040fe20000041840 */
[----:B------:R-:W-:Y:S01]  /*5410*/  FFMA R197, R174, R197, R101 ;  /* 0x000000c5aec57223 */ /* 0x000fe20000000065 */
[----:B------:R-:W-:Y:S01]  /*5420*/  IADD3.X R85, R21, UR8, RZ, P1, !PT ;  /* 0x0000000815557c10 */ /* 0x000fe20008ffe4ff */
[----:B------:R-:W0:Y:S01]  /*5430*/  LDGDEPBAR ;  /* 0x00000000000079af */ /* 0x000e220000000000 */
[C---:B------:R-:W-:Y:S02]  /*5440*/  IADD3 R68, P1, R84.reuse, 0x4000, RZ ;  /* 0x0000400054447810 */ /* 0x040fe40007f3e0ff */
[C---:B------:R-:W-:Y:S01]  /*5450*/  IADD3 R70, P2, R84.reuse, 0x5000, RZ ;  /* 0x0000500054467810 */ /* 0x040fe20007f5e0ff */
[----:B---3--:R-:W2:Y:S01]  /*5460*/  SHFL.BFLY PT, R87, R98, 0x1, 0x1f ;  /* 0x0c201f0062577f89 */ /* 0x008ea200000e0000 */
[----:B------:R-:W-:Y:S01]  /*5470*/  IADD3 R84, P3, R84, 0x6000, RZ ;  /* 0x0000600054547810 */ /* 0x000fe20007f7e0ff */
[----:B------:R-:W-:Y:S01]  /*5480*/  HMMA.16816.F32.BF16 R36, R88, R38, R52 ;  /* 0x000000265824723c */ /* 0x000fe20000041834 */
[-C--:B------:R-:W-:Y:S01]  /*5490*/  IADD3.X R69, RZ, R85.reuse, RZ, P1, !PT ;  /* 0x00000055ff457210 */ /* 0x080fe20000ffe4ff */
[----:B------:R-:W3:Y:S01]  /*54a0*/  SHFL.BFLY PT, R86, R99, 0x1, 0x1f ;  /* 0x0c201f0063567f89 */ /* 0x000ee200000e0000 */
[----:B------:R-:W-:-:S02]  /*54b0*/  IADD3.X R71, RZ, R85, RZ, P2, !PT ;  /* 0x00000055ff477210 */ /* 0x000fc400017fe4ff */
[----:B------:R-:W-:Y:S01]  /*54c0*/  IADD3.X R85, RZ, R85, RZ, P3, !PT ;  /* 0x00000055ff557210 */ /* 0x000fe20001ffe4ff */
[----:B------:R4:W-:Y:S01]  /*54d0*/  LDGSTS.E.BYPASS.128 [R103+0x8000], [R68.64], !P0 ;  /* 0x0800000044677fae */ /* 0x0009e2000c101c4c */
[----:B------:R-:W-:-:S03]  /*54e0*/  IADD3 R13, P1, R13, 0x2000, RZ ;  /* 0x000020000d0d7810 */ /* 0x000fc60007f3e0ff */
[----:B------:R4:W-:Y:S01]  /*54f0*/  LDGSTS.E.BYPASS.128 [R111+0x8000], [R70.64+-0x800], !P0 ;  /* 0x08000800466f7fae */ /* 0x0009e2000c101c4c */
[----:B------:R-:W-:-:S03]  /*5500*/  IADD3.X R22, RZ, R22, RZ, P1, !PT ;  /* 0x00000016ff167210 */ /* 0x000fc60000ffe4ff */
[----:B------:R4:W-:Y:S04]  /*5510*/  LDGSTS.E.BYPASS.128 [R121+0x8000], [R70.64], !P0 ;  /* 0x0800000046797fae */ /* 0x0009e8000c101c4c */
[----:B------:R4:W-:Y:S01]  /*5520*/  LDGSTS.E.BYPASS.128 [R127+0x8000], [R84.64+-0x800], !P0 ;  /* 0x08000800547f7fae */ /* 0x0009e2000c101c4c */
[----:B------:R-:W-:-:S03]  /*5530*/  IADD3 R12, P0, R12, 0x2000, RZ ;  /* 0x000020000c0c7810 */ /* 0x000fc60007f1e0ff */
[----:B-1----:R-:W1:Y:S01]  /*5540*/  SHFL.BFLY PT, R97, R100, 0x1, 0x1f ;  /* 0x0c201f0064617f89 */ /* 0x002e6200000e0000 */
[----:B------:R-:W-:Y:S01]  /*5550*/  IADD3.X R21, RZ, R21, RZ, P0, !PT ;  /* 0x00000015ff157210 */ /* 0x000fe200007fe4ff */
[----:B--2---:R-:W-:Y:S01]  /*5560*/  FADD R87, R98, R87 ;  /* 0x0000005762577221 */ /* 0x004fe20000000000 */
[----:B------:R-:W-:Y:S01]  /*5570*/  PLOP3.LUT P0, PT, PT, PT, UP0, 0x80, 0x0 ;  /* 0x000000000000781c */ /* 0x000fe20003f0f008 */
[----:B------:R-:W0:Y:S01]  /*5580*/  LDGDEPBAR ;  /* 0x00000000000079af */ /* 0x000e220000000000 */
[----:B---3--:R-:W-:Y:S02]  /*5590*/  FADD R86, R99, R86 ;  /* 0x0000005663567221 */ /* 0x008fe40000000000 */
[----:B------:R-:W-:Y:S02]  /*55a0*/  FFMA R200, R125, R200, R87 ;  /* 0x000000c87dc87223 */ /* 0x000fe40000000057 */
[----:B------:R-:W-:Y:S02]  /*55b0*/  FFMA R199, R128, R199, R86 ;  /* 0x000000c780c77223 */ /* 0x000fe40000000056 */
[----:B-1----:R-:W-:Y:S01]  /*55c0*/  FADD R97, R100, R97 ;  /* 0x0000006164617221 */ /* 0x002fe20000000000 */
[----:B------:R-:W-:-:S04]  /*55d0*/  DEPBAR.LE SB0, 0x2 ;  /* 0x000080800000791a */ /* 0x000fc80000000000 */
[----:B------:R-:W-:Y:S01]  /*55e0*/  FFMA R198, R155, R198, R97 ;  /* 0x000000c69bc67223 */ /* 0x000fe20000000061 */
[----:B------:R-:W-:Y:S06]  /*55f0*/  BAR.SYNC.DEFER_BLOCKING 0x0 ;  /* 0x0000000000007b1d */ /* 0x000fec0000010000 */
[----:B----4-:R-:W-:Y:S01]  /*5600*/  @P0 CALL.REL.NOINC `(.L_x_0) ;  /* 0x0000001000000944 */ /* 0x010fe20003c00000 */
[----:B------:R-:W-:Y:S05]  /*5610*/  BRA `(.L_x_1) ;  /* 0xffffc32000007947 */ /* 0x000fea000383ffff */
.L_x_0:
[----:B-1----:R-:W-:Y:S01]  /*5620*/  FSETP.NEU.AND P0, PT, R200, RZ, PT ;  /* 0x000000ffc800720b */ /* 0x002fe20003f0d000 */
[----:B------:R-:W-:-:S04]  /*5630*/  DEPBAR.LE SB0, 0x0 ;  /* 0x000080000000791a */ /* 0x000fc80000000000 */
[----:B------:R-:W-:Y:S01]  /*5640*/  FSEL R200, R200, 1, P0 ;  /* 0x3f800000c8c87808 */ /* 0x000fe20000000000 */
[----:B------:R-:W-:Y:S01]  /*5650*/  IMAD R9, R9, 0x48, R207 ;  /* 0x0000004809097824 */ /* 0x000fe200078e02cf */
[----:B------:R-:W-:Y:S02]  /*5660*/  FSETP.NEU.AND P2, PT, R198, RZ, PT ;  /* 0x000000ffc600720b */ /* 0x000fe40003f4d000 */
[----:B------:R-:W-:Y:S02]  /*5670*/  FSETP.GT.AND P0, PT, |R200|, 8.50705917302346158658e+37, PT ;  /* 0x7e800000c800780b */ /* 0x000fe40003f04200 */
[----:B------:R-:W-:Y:S02]  /*5680*/  FSEL R198, R198, 1, P2 ;  /* 0x3f800000c6c67808 */ /* 0x000fe40001000000 */
[----:B------:R-:W-:Y:S02]  /*5690*/  FSETP.GEU.AND P2, PT, |R200|, 1.175494350822287508e-38, PT ;  /* 0x00800000c800780b */ /* 0x000fe40003f4e200 */
[----:B------:R-:W-:-:S02]  /*56a0*/  FSETP.NEU.AND P1, PT, R199, RZ, PT ;  /* 0x000000ffc700720b */ /* 0x000fc40003f2d000 */
[----:B------:R-:W-:Y:S02]  /*56b0*/  MOV R15, R25 ;  /* 0x00000019000f7202 */ /* 0x000fe40000000f00 */
[----:B------:R-:W-:Y:S02]  /*56c0*/  FSEL R199, R199, 1, P1 ;  /* 0x3f800000c7c77808 */ /* 0x000fe40000800000 */
[----:B------:R-:W-:Y:S01]  /*56d0*/  MOV R52, R34 ;  /* 0x0000002200347202 */ /* 0x000fe20000000f00 */
[----:B------:R-:W-:Y:S01]  /*56e0*/  @P0 FMUL R200, R200, 0.25 ;  /* 0x3e800000c8c80820 */ /* 0x000fe20000400000 */
[----:B------:R-:W-:Y:S01]  /*56f0*/  FSETP.GT.AND P1, PT, |R199|, 8.50705917302346158658e+37, PT ;  /* 0x7e800000c700780b */ /* 0x000fe20003f24200 */
[----:B------:R-:W-:Y:S01]  /*5700*/  @P0 FMUL R40, R40, 0.25 ;  /* 0x3e80000028280820 */ /* 0x000fe20000400000 */
[----:B------:R-:W-:Y:S01]  /*5710*/  MOV R54, R26 ;  /* 0x0000001a00367202 */ /* 0x000fe20000000f00 */
        /* <DEDUP_REMOVED lines=19> */
[----:B------:R-:W-:Y:S01]  /*5850*/  FSETP.NEU.AND P3, PT, R197, RZ, PT ;  /* 0x000000ffc500720b */ /* 0x000fe20003f6d000 */
[----:B------:R-:W-:Y:S01]  /*5860*/  @P0 FMUL R73, R73, 0.25 ;  /* 0x3e80000049490820 */ /* 0x000fe20000400000 */
[----:B------:R-:W-:Y:S01]  /*5870*/  MOV R68, R58 ;  /* 0x0000003a00447202 */ /* 0x000fe20000000f00 */
[----:B------:R-:W-:Y:S01]  /*5880*/  @P0 FMUL R24, R24, 0.25 ;  /* 0x3e80000018180820 */ /* 0x000fe20000400000 */
[----:B------:R-:W-:Y:S01]  /*5890*/  FSEL R197, R197, 1, P3 ;  /* 0x3f800000c5c57808 */ /* 0x000fe20001800000 */
[----:B------:R-:W-:Y:S01]  /*58a0*/  @P0 FMUL R15, R15, 0.25 ;  /* 0x3e8000000f0f0820 */ /* 0x000fe20000400000 */
[----:B------:R-:W-:Y:S01]  /*58b0*/  MOV R84, R59 ;  /* 0x0000003b00547202 */ /* 0x000fe20000000f00 */
[----:B------:R-:W-:Y:S01]  /*58c0*/  @P0 FMUL R116, R116, 0.25 ;  /* 0x3e80000074740820 */ /* 0x000fe20000400000 */
[----:B------:R-:W-:Y:S01]  /*58d0*/  MOV R86, R62 ;  /* 0x0000003e00567202 */ /* 0x000fe20000000f00 */
[----:B------:R-:W-:Y:S01]  /*58e0*/  @P0 FMUL R117, R117, 0.25 ;  /* 0x3e80000075750820 */ /* 0x000fe20000400000 */
[----:B------:R-:W-:Y:S01]  /*58f0*/  FSETP.GT.AND P0, PT, |R198|, 8.50705917302346158658e+37, PT ;  /* 0x7e800000c600780b */ /* 0x000fe20003f04200 */
[----:B------:R-:W-:Y:S01]  /*5900*/  @!P2 FMUL R200, R200, 16777216 ;  /* 0x4b800000c8c8a820 */ /* 0x000fe20000400000 */
[----:B------:R-:W-:Y:S01]  /*5910*/  MOV R88, R63 ;  /* 0x0000003f00587202 */ /* 0x000fe20000000f00 */
[----:B------:R-:W-:Y:S01]  /*5920*/  @!P2 FMUL R40, R40, 16777216 ;  /* 0x4b8000002828a820 */ /* 0x000fe20000400000 */
[----:B------:R-:W-:Y:S01]  /*5930*/  ISETP.GE.AND P4, PT, R5, 0x200, PT ;  /* 0x000002000500780c */ /* 0x000fe20003f86270 */
[----:B------:R-:W-:Y:S01]  /*5940*/  @!P2 FMUL R41, R41, 16777216 ;  /* 0x4b8000002929a820 */ /* 0x000fe20000400000 */
[-C--:B------:R-:W-:Y:S01]  /*5950*/  LEA R5, R5, R207.reuse, 0x6 ;  /* 0x000000cf05057211 */ /* 0x080fe200078e30ff */
[----:B------:R-:W-:Y:S01]  /*5960*/  @!P2 FMUL R48, R48, 16777216 ;  /* 0x4b8000003030a820 */ /* 0x000fe20000400000 */
[----:B------:R-:W1:Y:S01]  /*5970*/  MUFU.RCP R200, R200 ;  /* 0x000000c800c87308 */ /* 0x000e620000001000 */
[----:B------:R-:W-:Y:S01]  /*5980*/  @!P2 FMUL R49, R49, 16777216 ;  /* 0x4b8000003131a820 */ /* 0x000fe20000400000 */
[----:B------:R-:W-:Y:S01]  /*5990*/  ISETP.GE.AND P5, PT, R6, 0x200, PT ;  /* 0x000002000600780c */ /* 0x000fe20003fa6270 */
[----:B------:R-:W-:Y:S01]  /*59a0*/  @!P2 FMUL R76, R76, 16777216 ;  /* 0x4b8000004c4ca820 */ /* 0x000fe20000400000 */
[----:B------:R-:W-:Y:S01]  /*59b0*/  ISETP.GE.AND P3, PT, R4, 0x200, PT ;  /* 0x000002000400780c */ /* 0x000fe20003f66270 */
[----:B------:R-:W-:Y:S01]  /*59c0*/  @!P2 FMUL R77, R77, 16777216 ;  /* 0x4b8000004d4da820 */ /* 0x000fe20000400000 */
[-C--:B------:R-:W-:Y:S01]  /*59d0*/  LEA R6, R6, R207.reuse, 0x6 ;  /* 0x000000cf06067211 */ /* 0x080fe200078e30ff */
[----:B------:R-:W-:Y:S01]  /*59e0*/  @!P2 FMUL R32, R32, 16777216 ;  /* 0x4b8000002020a820 */ /* 0x000fe20000400000 */
[----:B------:R-:W-:Y:S01]  /*59f0*/  LEA R4, R4, R207, 0x6 ;  /* 0x000000cf04047211 */ /* 0x000fe200078e30ff */
[----:B------:R-:W-:Y:S01]  /*5a00*/  @!P2 FMUL R33, R33, 16777216 ;  /* 0x4b8000002121a820 */ /* 0x000fe20000400000 */
[----:B------:R-:W-:Y:S01]  /*5a10*/  ISETP.GE.AND P6, PT, R7, 0x200, PT ;  /* 0x000002000700780c */ /* 0x000fe20003fc6270 */
[----:B------:R-:W-:-:S02]  /*5a20*/  @!P2 FMUL R44, R44, 16777216 ;  /* 0x4b8000002c2ca820 */ /* 0x000fc40000400000 */
[----:B------:R-:W-:Y:S02]  /*5a30*/  @!P2 FMUL R45, R45, 16777216 ;  /* 0x4b8000002d2da820 */ /* 0x000fe40000400000 */
[----:B------:R-:W-:Y:S02]  /*5a40*/  @!P2 FMUL R72, R72, 16777216 ;  /* 0x4b8000004848a820 */ /* 0x000fe40000400000 */
[----:B------:R-:W-:Y:S02]  /*5a50*/  @!P2 FMUL R73, R73, 16777216 ;  /* 0x4b8000004949a820 */ /* 0x000fe40000400000 */
[----:B------:R-:W-:Y:S02]  /*5a60*/  @!P2 FMUL R24, R24, 16777216 ;  /* 0x4b8000001818a820 */ /* 0x000fe40000400000 */
[----:B------:R-:W-:Y:S02]  /*5a70*/  @!P2 FMUL R15, R15, 16777216 ;  /* 0x4b8000000f0fa820 */ /* 0x000fe40000400000 */
[----:B------:R-:W-:-:S02]  /*5a80*/  @!P2 FMUL R116, R116, 16777216 ;  /* 0x4b8000007474a820 */ /* 0x000fc40000400000 */
[----:B------:R-:W-:Y:S01]  /*5a90*/  @!P2 FMUL R117, R117, 16777216 ;  /* 0x4b8000007575a820 */ /* 0x000fe20000400000 */
[C---:B------:R-:W-:Y:S01]  /*5aa0*/  FSETP.GEU.AND P2, PT, |R199|.reuse, 1.175494350822287508e-38, PT ;  /* 0x00800000c700780b */ /* 0x040fe20003f4e200 */
[----:B------:R-:W-:Y:S02]  /*5ab0*/  @P1 FMUL R199, R199, 0.25 ;  /* 0x3e800000c7c71820 */ /* 0x000fe40000400000 */
[----:B------:R-:W-:Y:S02]  /*5ac0*/  @P1 FMUL R35, R35, 0.25 ;  /* 0x3e80000023231820 */ /* 0x000fe40000400000 */
[----:B------:R-:W-:Y:S02]  /*5ad0*/  @P1 FMUL R42, R42, 0.25 ;  /* 0x3e8000002a2a1820 */ /* 0x000fe40000400000 */
[----:B------:R-:W-:Y:S02]  /*5ae0*/  @P1 FMUL R43, R43, 0.25 ;  /* 0x3e8000002b2b1820 */ /* 0x000fe40000400000 */
[----:B------:R-:W-:-:S02]  /*5af0*/  @P1 FMUL R50, R50, 0.25 ;  /* 0x3e80000032321820 */ /* 0x000fc40000400000 */
[----:B------:R-:W-:Y:S02]  /*5b00*/  @P1 FMUL R51, R51, 0.25 ;  /* 0x3e80000033331820 */ /* 0x000fe40000400000 */
[----:B------:R-:W-:Y:S02]  /*5b10*/  @!P2 FMUL R199, R199, 16777216 ;  /* 0x4b800000c7c7a820 */ /* 0x000fe40000400000 */
[----:B------:R-:W-:Y:S02]  /*5b20*/  @P1 FMUL R78, R78, 0.25 ;  /* 0x3e8000004e4e1820 */ /* 0x000fe40000400000 */
[----:B------:R-:W-:Y:S02]  /*5b30*/  @P1 FMUL R79, R79, 0.25 ;  /* 0x3e8000004f4f1820 */ /* 0x000fe40000400000 */
[----:B------:R-:W2:Y:S01]  /*5b40*/  MUFU.RCP R199, R199 ;  /* 0x000000c700c77308 */ /* 0x000ea20000001000 */
[----:B------:R-:W-:Y:S02]  /*5b50*/  @P1 FMUL R52, R52, 0.25 ;  /* 0x3e80000034341820 */ /* 0x000fe40000400000 */
[----:B------:R-:W-:-:S02]  /*5b60*/  @P1 FMUL R46, R46, 0.25 ;  /* 0x3e8000002e2e1820 */ /* 0x000fc40000400000 */
[----:B------:R-:W-:Y:S02]  /*5b70*/  @P1 FMUL R47, R47, 0.25 ;  /* 0x3e8000002f2f1820 */ /* 0x000fe40000400000 */
[----:B------:R-:W-:Y:S02]  /*5b80*/  @P1 FMUL R74, R74, 0.25 ;  /* 0x3e8000004a4a1820 */ /* 0x000fe40000400000 */
[----:B------:R-:W-:Y:S02]  /*5b90*/  @P1 FMUL R75, R75, 0.25 ;  /* 0x3e8000004b4b1820 */ /* 0x000fe40000400000 */
[----:B------:R-:W-:Y:S02]  /*5ba0*/  @P1 FMUL R54, R54, 0.25 ;  /* 0x3e80000036361820 */ /* 0x000fe40000400000 */
[----:B------:R-:W-:Y:S02]  /*5bb0*/  @P1 FMUL R64, R64, 0.25 ;  /* 0x3e80000040401820 */ /* 0x000fe40000400000 */
[----:B------:R-:W-:-:S02]  /*5bc0*/  @P1 FMUL R118, R118, 0.25 ;  /* 0x3e80000076761820 */ /* 0x000fc40000400000 */
[----:B------:R-:W-:Y:S01]  /*5bd0*/  @P1 FMUL R119, R119, 0.25 ;  /* 0x3e80000077771820 */ /* 0x000fe20000400000 */
[----:B------:R-:W-:Y:S01]  /*5be0*/  FSETP.GT.AND P1, PT, |R197|, 8.50705917302346158658e+37, PT ;  /* 0x7e800000c500780b */ /* 0x000fe20003f24200 */
[----:B------:R-:W-:Y:S02]  /*5bf0*/  @!P2 FMUL R35, R35, 16777216 ;  /* 0x4b8000002323a820 */ /* 0x000fe40000400000 */
[----:B------:R-:W-:Y:S02]  /*5c00*/  @!P2 FMUL R42, R42, 16777216 ;  /* 0x4b8000002a2aa820 */ /* 0x000fe40000400000 */
[----:B------:R-:W-:Y:S02]  /*5c10*/  @!P2 FMUL R43, R43, 16777216 ;  /* 0x4b8000002b2ba820 */ /* 0x000fe40000400000 */
[----:B------:R-:W-:Y:S02]  /*5c20*/  @!P2 FMUL R50, R50, 16777216 ;  /* 0x4b8000003232a820 */ /* 0x000fe40000400000 */
[----:B------:R-:W-:-:S02]  /*5c30*/  @!P2 FMUL R51, R51, 16777216 ;  /* 0x4b8000003333a820 */ /* 0x000fc40000400000 */
[----:B------:R-:W-:Y:S02]  /*5c40*/  @!P2 FMUL R78, R78, 16777216 ;  /* 0x4b8000004e4ea820 */ /* 0x000fe40000400000 */
        /* <DEDUP_REMOVED lines=9> */
[----:B------:R-:W-:Y:S01]  /*5ce0*/  @!P2 FMUL R119, R119, 16777216 ;  /* 0x4b8000007777a820 */ /* 0x000fe20000400000 */
[----:B------:R-:W-:Y:S01]  /*5cf0*/  FSETP.GEU.AND P2, PT, |R198|, 1.175494350822287508e-38, PT ;  /* 0x00800000c600780b */ /* 0x000fe20003f4e200 */
[----:B-1----:R-:W-:-:S02]  /*5d00*/  FMUL R10, R200, R40 ;  /* 0x00000028c80a7220 */ /* 0x002fc40000400000 */
[C---:B------:R-:W-:Y:S02]  /*5d10*/  FMUL R22, R200.reuse, R32 ;  /* 0x00000020c8167220 */ /* 0x040fe40000400000 */
[C---:B------:R-:W-:Y:S02]  /*5d20*/  FMUL R34, R200.reuse, R24 ;  /* 0x00000018c8227220 */ /* 0x040fe40000400000 */
[C---:B------:R-:W-:Y:S02]  /*5d30*/  FMUL R37, R200.reuse, R15 ;  /* 0x0000000fc8257220 */ /* 0x040fe40000400000 */
[----:B--2---:R-:W-:Y:S02]  /*5d40*/  FMUL R27, R199, R35 ;  /* 0x00000023c71b7220 */ /* 0x004fe40000400000 */
[C---:B------:R-:W-:Y:S01]  /*5d50*/  FMUL R13, R200.reuse, R41 ;  /* 0x00000029c80d7220 */ /* 0x040fe20000400000 */
[----:B------:R-:W-:Y:S01]  /*5d60*/  F2FP.BF16.PACK_AB R34, R37, R34 ;  /* 0x000000222522723e */ /* 0x000fe200000010ff */
[----:B------:R-:W-:-:S02]  /*5d70*/  FMUL R14, R200, R48 ;  /* 0x00000030c80e7220 */ /* 0x000fc40000400000 */
[C---:B------:R-:W-:Y:S01]  /*5d80*/  FMUL R17, R200.reuse, R49 ;  /* 0x00000031c8117220 */ /* 0x040fe20000400000 */
[----:B------:R-:W-:Y:S01]  /*5d90*/  F2FP.BF16.PACK_AB R10, R13, R10 ;  /* 0x0000000a0d0a723e */ /* 0x000fe200000010ff */
[----:B------:R-:W-:Y:S02]  /*5da0*/  FMUL R25, R200, R33 ;  /* 0x00000021c8197220 */ /* 0x000fe40000400000 */
[----:B------:R-:W-:Y:S01]  /*5db0*/  FMUL R12, R199, R42 ;  /* 0x0000002ac70c7220 */ /* 0x000fe20000400000 */
[----:B------:R-:W-:Y:S01]  /*5dc0*/  F2FP.BF16.PACK_AB R14, R17, R14 ;  /* 0x0000000e110e723e */ /* 0x000fe200000010ff */
[----:B------:R-:W-:Y:S01]  /*5dd0*/  FMUL R15, R199, R43 ;  /* 0x0000002bc70f7220 */ /* 0x000fe20000400000 */
[----:B------:R-:W-:Y:S01]  /*5de0*/  F2FP.BF16.PACK_AB R22, R25, R22 ;  /* 0x000000161916723e */ /* 0x000fe200000010ff */
[----:B------:R-:W-:Y:S01]  /*5df0*/  FMUL R16, R199, R50 ;  /* 0x00000032c7107220 */ /* 0x000fe20000400000 */
[----:B------:R-:W-:Y:S01]  /*5e00*/  SHF.L.U32 R17, R11, 0x1, RZ ;  /* 0x000000010b117819 */ /* 0x000fe200000006ff */
[----:B------:R-:W-:Y:S01]  /*5e10*/  BAR.SYNC.DEFER_BLOCKING 0x0 ;  /* 0x0000000000007b1d */ /* 0x000fe20000010000 */
[----:B------:R-:W-:Y:S01]  /*5e20*/  FMUL R19, R199, R51 ;  /* 0x00000033c7137220 */ /* 0x000fe20000400000 */
[----:B------:R-:W-:Y:S01]  /*5e30*/  F2FP.BF16.PACK_AB R12, R15, R12 ;  /* 0x0000000c0f0c723e */ /* 0x000fe200000010ff */
[C---:B------:R-:W-:Y:S01]  /*5e40*/  FMUL R20, R199.reuse, R78 ;  /* 0x0000004ec7147220 */ /* 0x040fe20000400000 */
[----:B------:R-:W-:Y:S01]  /*5e50*/  MOV R11, UR17 ;  /* 0x00000011000b7c02 */ /* 0x000fe20008000f00 */
[----:B------:R-:W-:Y:S01]  /*5e60*/  FMUL R23, R199, R79 ;  /* 0x0000004fc7177220 */ /* 0x000fe20000400000 */
[----:B------:R-:W-:Y:S01]  /*5e70*/  F2FP.BF16.PACK_AB R16, R19, R16 ;  /* 0x000000101310723e */ /* 0x000fe200000010ff */
[----:B------:R-:W-:Y:S01]  /*5e80*/  FMUL R24, R199, R52 ;  /* 0x00000034c7187220 */ /* 0x000fe20000400000 */
[----:B------:R-:W-:Y:S01]  /*5e90*/  SHF.L.U32 R19, R9, 0x1, RZ ;  /* 0x0000000109137819 */ /* 0x000fe200000006ff */
[----:B------:R-:W-:Y:S01]  /*5ea0*/  FMUL R28, R199, R46 ;  /* 0x0000002ec71c7220 */ /* 0x000fe20000400000 */
[----:B------:R-:W-:Y:S01]  /*5eb0*/  F2FP.BF16.PACK_AB R20, R23, R20 ;  /* 0x000000141714723e */ /* 0x000fe200000010ff */
[----:B------:R-:W-:Y:S01]  /*5ec0*/  FMUL R31, R199, R47 ;  /* 0x0000002fc71f7220 */ /* 0x000fe20000400000 */
[----:B------:R-:W-:Y:S01]  /*5ed0*/  F2FP.BF16.PACK_AB R24, R27, R24 ;  /* 0x000000181b18723e */ /* 0x000fe200000010ff */
[C---:B------:R-:W-:Y:S01]  /*5ee0*/  FMUL R32, R199.reuse, R74 ;  /* 0x0000004ac7207220 */ /* 0x040fe20000400000 */
[----:B------:R-:W-:Y:S01]  /*5ef0*/  IADD3 R9, R6, UR9, RZ ;  /* 0x0000000906097c10 */ /* 0x000fe2000fffe0ff */
[----:B------:R-:W-:Y:S01]  /*5f00*/  FMUL R35, R199, R75 ;  /* 0x0000004bc7237220 */ /* 0x000fe20000400000 */
[----:B------:R-:W-:Y:S01]  /*5f10*/  F2FP.BF16.PACK_AB R28, R31, R28 ;  /* 0x0000001c1f1c723e */ /* 0x000fe200000010ff */
[C---:B------:R-:W-:Y:S01]  /*5f20*/  FMUL R36, R199.reuse, R54 ;  /* 0x00000036c7247220 */ /* 0x040fe20000400000 */
[----:B------:R-:W-:Y:S01]  /*5f30*/  MOV R6, UR17 ;  /* 0x0000001100067c02 */ /* 0x000fe20008000f00 */
[----:B------:R-:W-:Y:S01]  /*5f40*/  FMUL R39, R199, R64 ;  /* 0x00000040c7277220 */ /* 0x000fe20000400000 */
[----:B------:R-:W-:Y:S01]  /*5f50*/  F2FP.BF16.PACK_AB R32, R35, R32 ;  /* 0x000000202320723e */ /* 0x000fe200000010ff */
[----:B------:R-:W-:-:S02]  /*5f60*/  FMUL R40, R199, R118 ;  /* 0x00000076c7287220 */ /* 0x000fc40000400000 */
[C---:B------:R-:W-:Y:S01]  /*5f70*/  FMUL R18, R200.reuse, R76 ;  /* 0x0000004cc8127220 */ /* 0x040fe20000400000 */
[----:B------:R-:W-:Y:S01]  /*5f80*/  F2FP.BF16.PACK_AB R36, R39, R36 ;  /* 0x000000242724723e */ /* 0x000fe200000010ff */
[C---:B------:R-:W-:Y:S01]  /*5f90*/  FMUL R21, R200.reuse, R77 ;  /* 0x0000004dc8157220 */ /* 0x040fe20000400000 */
[----:B------:R-:W-:Y:S01]  /*5fa0*/  STS [R17], R10 ;  /* 0x0000000a11007388 */ /* 0x000fe20000000800 */
[C---:B------:R-:W-:Y:S02]  /*5fb0*/  FMUL R26, R200.reuse, R44 ;  /* 0x0000002cc81a7220 */ /* 0x040fe40000400000 */
[C---:B------:R-:W-:Y:S01]  /*5fc0*/  FMUL R29, R200.reuse, R45 ;  /* 0x0000002dc81d7220 */ /* 0x040fe20000400000 */
[----:B------:R-:W-:Y:S01]  /*5fd0*/  F2FP.BF16.PACK_AB R18, R21, R18 ;  /* 0x000000121512723e */ /* 0x000fe200000010ff */
[C---:B------:R-:W-:Y:S01]  /*5fe0*/  FMUL R30, R200.reuse, R72 ;  /* 0x00000048c81e7220 */ /* 0x040fe20000400000 */
[----:B------:R-:W-:Y:S01]  /*5ff0*/  STS [R17+0x480], R12 ;  /* 0x0004800c11007388 */ /* 0x000fe20000000800 */
[C---:B------:R-:W-:Y:S01]  /*6000*/  FMUL R33, R200.reuse, R73 ;  /* 0x00000049c8217220 */ /* 0x040fe20000400000 */
[----:B------:R-:W-:Y:S01]  /*6010*/  F2FP.BF16.PACK_AB R26, R29, R26 ;  /* 0x0000001a1d1a723e */ /* 0x000fe200000010ff */
[C---:B------:R-:W-:Y:S01]  /*6020*/  FMUL R38, R200.reuse, R116 ;  /* 0x00000074c8267220 */ /* 0x040fe20000400000 */
[----:B------:R-:W-:Y:S01]  /*6030*/  STS [R17+0x10], R14 ;  /* 0x0000100e11007388 */ /* 0x000fe20000000800 */
[----:B------:R-:W-:Y:S01]  /*6040*/  FMUL R41, R200, R117 ;  /* 0x00000075c8297220 */ /* 0x000fe20000400000 */
[----:B------:R-:W-:Y:S01]  /*6050*/  F2FP.BF16.PACK_AB R30, R33, R30 ;  /* 0x0000001e211e723e */ /* 0x000fe200000010ff */
[----:B------:R-:W-:Y:S01]  /*6060*/  FMUL R199, R199, R119 ;  /* 0x00000077c7c77220 */ /* 0x000fe20000400000 */
[----:B------:R1:W-:Y:S01]  /*6070*/  STS [R17+0x490], R16 ;  /* 0x0004901011007388 */ /* 0x0003e20000000800 */
[----:B------:R-:W-:Y:S01]  /*6080*/  @P0 FMUL R198, R198, 0.25 ;  /* 0x3e800000c6c60820 */ /* 0x000fe20000400000 */
[----:B------:R-:W-:Y:S01]  /*6090*/  F2FP.BF16.PACK_AB R38, R41, R38 ;  /* 0x000000262926723e */ /* 0x000fe200000010ff */
[----:B------:R-:W-:Y:S01]  /*60a0*/  @P0 FMUL R112, R112, 0.25 ;  /* 0x3e80000070700820 */ /* 0x000fe20000400000 */
[----:B------:R-:W-:Y:S01]  /*60b0*/  F2FP.BF16.PACK_AB R40, R199, R40 ;  /* 0x00000028c728723e */ /* 0x000fe200000010ff */
[----:B------:R2:W-:Y:S01]  /*60c0*/  STS [R17+0x20], R18 ;  /* 0x0000201211007388 */ /* 0x0005e20000000800 */
[----:B------:R-:W-:-:S02]  /*60d0*/  @P0 FMUL R113, R113, 0.25 ;  /* 0x3e80000071710820 */ /* 0x000fc40000400000 */
[----:B------:R-:W-:Y:S01]  /*60e0*/  @P0 FMUL R104, R104, 0.25 ;  /* 0x3e80000068680820 */ /* 0x000fe20000400000 */
[----:B------:R-:W-:Y:S01]  /*60f0*/  STS [R17+0x4a0], R20 ;  /* 0x0004a01411007388 */ /* 0x000fe20000000800 */
[----:B------:R-:W-:Y:S01]  /*6100*/  @P0 FMUL R105, R105, 0.25 ;  /* 0x3e80000069690820 */ /* 0x000fe20000400000 */
[----:B-1----:R-:W-:Y:S01]  /*6110*/  LEA R16, R8, R207, 0x6 ;  /* 0x000000cf08107211 */ /* 0x002fe200078e30ff */
[----:B------:R-:W-:Y:S01]  /*6120*/  @P0 FMUL R92, R92, 0.25 ;  /* 0x3e8000005c5c0820 */ /* 0x000fe20000400000 */
[----:B------:R-:W-:Y:S01]  /*6130*/  STS [R17+0x30], R22 ;  /* 0x0000301611007388 */ /* 0x000fe20000000800 */
[----:B------:R-:W-:Y:S01]  /*6140*/  @P0 FMUL R93, R93, 0.25 ;  /* 0x3e8000005d5d0820 */ /* 0x000fe20000400000 */
[----:B--2---:R-:W-:Y:S01]  /*6150*/  MOV R18, UR17 ;  /* 0x0000001100127c02 */ /* 0x004fe20008000f00 */
[----:B------:R-:W-:Y:S01]  /*6160*/  @P0 FMUL R56, R56, 0.25 ;  /* 0x3e80000038380820 */ /* 0x000fe20000400000 */
[----:B------:R-:W-:Y:S01]  /*6170*/  STS [R17+0x4b0], R24 ;  /* 0x0004b01811007388 */ /* 0x000fe20000000800 */
[----:B------:R-:W-:Y:S01]  /*6180*/  @P0 FMUL R57, R57, 0.25 ;  /* 0x3e80000039390820 */ /* 0x000fe20000400000 */
[----:B------:R-:W-:Y:S01]  /*6190*/  IADD3 R16, R16, UR9, RZ ;  /* 0x0000000910107c10 */ /* 0x000fe2000fffe0ff */
[----:B------:R-:W-:Y:S01]  /*61a0*/  @P0 FMUL R80, R80, 0.25 ;  /* 0x3e80000050500820 */ /* 0x000fe20000400000 */
[----:B------:R-:W-:Y:S01]  /*61b0*/  STS [R17+0x40], R26 ;  /* 0x0000401a11007388 */ /* 0x000fe20000000800 */
[----:B------:R-:W-:-:S02]  /*61c0*/  @P0 FMUL R81, R81, 0.25 ;  /* 0x3e80000051510820 */ /* 0x000fc40000400000 */
[----:B------:R-:W-:Y:S01]  /*61d0*/  @P0 FMUL R60, R60, 0.25 ;  /* 0x3e8000003c3c0820 */ /* 0x000fe20000400000 */
[----:B------:R-:W-:Y:S01]  /*61e0*/  STS [R17+0x4c0], R28 ;  /* 0x0004c01c11007388 */ /* 0x000fe20000000800 */
[----:B------:R-:W-:Y:S02]  /*61f0*/  @P0 FMUL R61, R61, 0.25 ;  /* 0x3e8000003d3d0820 */ /* 0x000fe40000400000 */
[----:B------:R-:W-:Y:S01]  /*6200*/  @P0 FMUL R53, R53, 0.25 ;  /* 0x3e80000035350820 */ /* 0x000fe20000400000 */
[----:B------:R-:W-:Y:S01]  /*6210*/  STS [R17+0x50], R30 ;  /* 0x0000501e11007388 */ /* 0x000fe20000000800 */
[----:B------:R-:W-:Y:S02]  /*6220*/  @P0 FMUL R67, R67, 0.25 ;  /* 0x3e80000043430820 */ /* 0x000fe40000400000 */
[----:B------:R-:W-:Y:S01]  /*6230*/  @P0 FMUL R65, R65, 0.25 ;  /* 0x3e80000041410820 */ /* 0x000fe20000400000 */
[----:B------:R-:W-:Y:S01]  /*6240*/  STS [R17+0x4d0], R32 ;  /* 0x0004d02011007388 */ /* 0x000fe20000000800 */
[----:B------:R-:W-:Y:S01]  /*6250*/  @P0 FMUL R71, R71, 0.25 ;  /* 0x3e80000047470820 */ /* 0x000fe20000400000 */
[C---:B------:R-:W-:Y:S01]  /*6260*/  FSETP.GEU.AND P0, PT, |R197|.reuse, 1.175494350822287508e-38, PT ;  /* 0x00800000c500780b */ /* 0x040fe20003f0e200 */
[----:B------:R-:W-:Y:S01]  /*6270*/  @P1 FMUL R197, R197, 0.25 ;  /* 0x3e800000c5c51820 */ /* 0x000fe20000400000 */
[----:B------:R-:W-:Y:S01]  /*6280*/  STS [R17+0x60], R34 ;  /* 0x0000602211007388 */ /* 0x000fe20000000800 */
[----:B------:R-:W-:-:S02]  /*6290*/  @!P2 FMUL R198, R198, 16777216 ;  /* 0x4b800000c6c6a820 */ /* 0x000fc40000400000 */
[----:B------:R-:W-:Y:S01]  /*62a0*/  @P1 FMUL R68, R68, 0.25 ;  /* 0x3e80000044441820 */ /* 0x000fe20000400000 */
[----:B------:R-:W-:Y:S01]  /*62b0*/  STS [R17+0x4e0], R36 ;  /* 0x0004e02411007388 */ /* 0x000fe20000000800 */
[----:B------:R-:W-:Y:S02]  /*62c0*/  @P1 FMUL R114, R114, 0.25 ;  /* 0x3e80000072721820 */ /* 0x000fe40000400000 */
[----:B------:R-:W1:Y:S01]  /*62d0*/  MUFU.RCP R198, R198 ;  /* 0x000000c600c67308 */ /* 0x000e620000001000 */
[----:B------:R-:W-:Y:S01]  /*62e0*/  STS [R17+0x70], R38 ;  /* 0x0000702611007388 */ /* 0x000fe20000000800 */
[----:B------:R-:W-:Y:S02]  /*62f0*/  @P1 FMUL R115, R115, 0.25 ;  /* 0x3e80000073731820 */ /* 0x000fe40000400000 */
[----:B------:R-:W-:Y:S01]  /*6300*/  @!P0 FMUL R197, R197, 16777216 ;  /* 0x4b800000c5c58820 */ /* 0x000fe20000400000 */
[----:B------:R-:W-:Y:S01]  /*6310*/  STS [R17+0x4f0], R40 ;  /* 0x0004f02811007388 */ /* 0x000fe20000000800 */
[----:B------:R-:W-:-:S02]  /*6320*/  @P1 FMUL R106, R106, 0.25 ;  /* 0x3e8000006a6a1820 */ /* 0x000fc40000400000 */
[----:B------:R-:W-:Y:S01]  /*6330*/  @P1 FMUL R107, R107, 0.25 ;  /* 0x3e8000006b6b1820 */ /* 0x000fe20000400000 */
[----:B------:R-:W-:Y:S01]  /*6340*/  BAR.SYNC.DEFER_BLOCKING 0x0 ;  /* 0x0000000000007b1d */ /* 0x000fe20000010000 */
[----:B------:R-:W-:Y:S02]  /*6350*/  @P1 FMUL R94, R94, 0.25 ;  /* 0x3e8000005e5e1820 */ /* 0x000fe40000400000 */
[----:B------:R-:W-:Y:S02]  /*6360*/  @P1 FMUL R95, R95, 0.25 ;  /* 0x3e8000005f5f1820 */ /* 0x000fe40000400000 */
[----:B------:R-:W-:Y:S01]  /*6370*/  @P1 FMUL R84, R84, 0.25 ;  /* 0x3e80000054541820 */ /* 0x000fe20000400000 */
        /* <DEDUP_REMOVED lines=8> */
[----:B------:R-:W-:Y:S01]  /*6400*/  @P1 FMUL R100, R100, 0.25 ;  /* 0x3e80000064641820 */ /* 0x000fe20000400000 */
[----:B------:R-:W-:Y:S01]  /*6410*/  ISETP.GE.AND P1, PT, R2, 0x200, PT ;  /* 0x000002000200780c */ /* 0x000fe20003f26270 */
[----:B------:R-:W-:Y:S01]  /*6420*/  @!P2 FMUL R56, R56, 16777216 ;  /* 0x4b8000003838a820 */ /* 0x000fe20000400000 */
[----:B------:R-:W3:Y:S01]  /*6430*/  LDS.128 R20, [R19] ;  /* 0x0000000013147984 */ /* 0x000ee20000000c00 */
[----:B------:R-:W-:Y:S01]  /*6440*/  @!P2 FMUL R57, R57, 16777216 ;  /* 0x4b8000003939a820 */ /* 0x000fe20000400000 */
[----:B------:R-:W-:Y:S01]  /*6450*/  LEA R2, R2, R207, 0x6 ;  /* 0x000000cf02027211 */ /* 0x000fe200078e30ff */
[----:B------:R-:W-:Y:S01]  /*6460*/  @!P2 FMUL R60, R60, 16777216 ;  /* 0x4b8000003c3ca820 */ /* 0x000fe20000400000 */
[----:B------:R-:W4:Y:S01]  /*6470*/  LDS.128 R24, [R19+0x900] ;  /* 0x0009000013187984 */ /* 0x000f220000000c00 */
[----:B------:R-:W-:Y:S01]  /*6480*/  @!P2 FMUL R61, R61, 16777216 ;  /* 0x4b8000003d3da820 */ /* 0x000fe20000400000 */
[----:B------:R-:W-:Y:S01]  /*6490*/  IADD3 R2, R2, UR9, RZ ;  /* 0x0000000902027c10 */ /* 0x000fe2000fffe0ff */
[----:B------:R-:W-:Y:S01]  /*64a0*/  @!P2 FMUL R53, R53, 16777216 ;  /* 0x4b8000003535a820 */ /* 0x000fe20000400000 */
[----:B------:R-:W5:Y:S01]  /*64b0*/  LDS.128 R28, [R19+0x1200] ;  /* 0x00120000131c7984 */ /* 0x000f620000000c00 */
[----:B------:R-:W-:-:S02]  /*64c0*/  @!P2 FMUL R65, R65, 16777216 ;  /* 0x4b8000004141a820 */ /* 0x000fc40000400000 */
[----:B------:R-:W-:Y:S01]  /*64d0*/  @!P0 FMUL R68, R68, 16777216 ;  /* 0x4b80000044448820 */ /* 0x000fe20000400000 */
[----:B------:R-:W1:Y:S01]  /*64e0*/  LDS.128 R12, [R19+0x1b00] ;  /* 0x001b0000130c7984 */ /* 0x000e620000000c00 */
        /* <DEDUP_REMOVED lines=24> */
[----:B------:R-:W-:Y:S01]  /*6670*/  ISETP.GE.AND P2, PT, R3, 0x200, PT ;  /* 0x000002000300780c */ /* 0x000fe20003f46270 */
[----:B------:R-:W-:Y:S01]  /*6680*/  @!P0 FMUL R100, R100, 16777216 ;  /* 0x4b80000064648820 */ /* 0x000fe20000400000 */
[----:B------:R-:W-:Y:S01]  /*6690*/  ISETP.GE.AND P0, PT, R0, 0x200, PT ;  /* 0x000002000000780c */ /* 0x000fe20003f06270 */
[----:B-1----:R-:W-:Y:S01]  /*66a0*/  FMUL R54, R198, R56 ;  /* 0x00000038c6367220 */ /* 0x002fe20000400000 */
[----:B------:R-:W-:Y:S01]  /*66b0*/  LEA R0, R0, R207, 0x6 ;  /* 0x000000cf00007211 */ /* 0x000fe200078e30ff */
[C---:B------:R-:W-:Y:S02]  /*66c0*/  FMUL R55, R198.reuse, R57 ;  /* 0x00000039c6377220 */ /* 0x040fe40000400000 */
[----:B------:R-:W-:Y:S01]  /*66d0*/  FMUL R62, R198, R60 ;  /* 0x0000003cc63e7220 */ /* 0x000fe20000400000 */
[----:B------:R-:W-:Y:S01]  /*66e0*/  IADD3 R0, R0, UR9, RZ ;  /* 0x0000000900007c10 */ /* 0x000fe2000fffe0ff */
[C---:B------:R-:W-:Y:S01]  /*66f0*/  FMUL R63, R198.reuse, R61 ;  /* 0x0000003dc63f7220 */ /* 0x040fe20000400000 */
[----:B------:R-:W-:Y:S01]  /*6700*/  F2FP.BF16.PACK_AB R54, R55, R54 ;  /* 0x000000363736723e */ /* 0x000fe200000010ff */
[----:B------:R-:W-:Y:S01]  /*6710*/  BAR.SYNC.DEFER_BLOCKING 0x0 ;  /* 0x0000000000007b1d */ /* 0x000fe20000010000 */
[----:B------:R-:W-:-:S02]  /*6720*/  FMUL R66, R198, R53 ;  /* 0x00000035c6427220 */ /* 0x000fc40000400000 */
[----:B------:R-:W-:Y:S01]  /*6730*/  FMUL R70, R198, R65 ;  /* 0x00000041c6467220 */ /* 0x000fe20000400000 */
[----:B------:R-:W-:Y:S01]  /*6740*/  F2FP.BF16.PACK_AB R62, R63, R62 ;  /* 0x0000003e3f3e723e */ /* 0x000fe200000010ff */
[C---:B--2---:R-:W-:Y:S02]  /*6750*/  FMUL R56, R197.reuse, R68 ;  /* 0x00000044c5387220 */ /* 0x044fe40000400000 */
[C---:B------:R-:W-:Y:S02]  /*6760*/  FMUL R44, R197.reuse, R114 ;  /* 0x00000072c52c7220 */ /* 0x040fe40000400000 */
[C---:B------:R-:W-:Y:S02]  /*6770*/  FMUL R45, R197.reuse, R115 ;  /* 0x00000073c52d7220 */ /* 0x040fe40000400000 */
[C---:B------:R-:W-:Y:S02]  /*6780*/  FMUL R48, R197.reuse, R106 ;  /* 0x0000006ac5307220 */ /* 0x040fe40000400000 */
[----:B------:R-:W-:Y:S01]  /*6790*/  FMUL R49, R197, R107 ;  /* 0x0000006bc5317220 */ /* 0x000fe20000400000 */
[----:B------:R-:W-:Y:S01]  /*67a0*/  F2FP.BF16.PACK_AB R44, R45, R44 ;  /* 0x0000002c2d2c723e */ /* 0x000fe200000010ff */
[----:B------:R-:W-:-:S02]  /*67b0*/  FMUL R52, R197, R94 ;  /* 0x0000005ec5347220 */ /* 0x000fc40000400000 */
[----:B------:R-:W-:Y:S01]  /*67c0*/  FMUL R53, R197, R95 ;  /* 0x0000005fc5357220 */ /* 0x000fe20000400000 */
[----:B------:R-:W-:Y:S01]  /*67d0*/  F2FP.BF16.PACK_AB R48, R49, R48 ;  /* 0x000000303130723e */ /* 0x000fe200000010ff */
[C---:B------:R-:W-:Y:S02]  /*67e0*/  FMUL R57, R197.reuse, R84 ;  /* 0x00000054c5397220 */ /* 0x040fe40000400000 */
[----:B------:R-:W-:Y:S01]  /*67f0*/  FMUL R60, R197, R82 ;  /* 0x00000052c53c7220 */ /* 0x000fe20000400000 */
[----:B------:R-:W-:Y:S01]  /*6800*/  F2FP.BF16.PACK_AB R52, R53, R52 ;  /* 0x000000343534723e */ /* 0x000fe200000010ff */
[----:B------:R-:W-:Y:S01]  /*6810*/  FMUL R61, R197, R83 ;  /* 0x00000053c53d7220 */ /* 0x000fe20000400000 */
[----:B------:R-:W-:Y:S01]  /*6820*/  F2FP.BF16.PACK_AB R56, R57, R56 ;  /* 0x000000383938723e */ /* 0x000fe200000010ff */
[C---:B------:R-:W-:Y:S01]  /*6830*/  FMUL R64, R197.reuse, R86 ;  /* 0x00000056c5407220 */ /* 0x040fe20000400000 */
[----:B------:R-:W-:Y:S01]  /*6840*/  STS [R17+0x480], R44 ;  /* 0x0004802c11007388 */ /* 0x000fe20000000800 */
[----:B------:R-:W-:Y:S01]  /*6850*/  FMUL R65, R197, R88 ;  /* 0x00000058c5417220 */ /* 0x000fe20000400000 */
[----:B------:R-:W-:Y:S01]  /*6860*/  F2FP.BF16.PACK_AB R60, R61, R60 ;  /* 0x0000003c3d3c723e */ /* 0x000fe200000010ff */
[C---:B------:R-:W-:Y:S01]  /*6870*/  FMUL R68, R197.reuse, R90 ;  /* 0x0000005ac5447220 */ /* 0x040fe20000400000 */
[----:B------:R-:W-:Y:S01]  /*6880*/  STS [R17+0x490], R48 ;  /* 0x0004903011007388 */ /* 0x000fe20000000800 */
[----:B------:R-:W-:Y:S01]  /*6890*/  FMUL R69, R197, R96 ;  /* 0x00000060c5457220 */ /* 0x000fe20000400000 */
[----:B------:R-:W-:Y:S01]  /*68a0*/  F2FP.BF16.PACK_AB R64, R65, R64 ;  /* 0x000000404140723e */ /* 0x000fe200000010ff */
[----:B------:R-:W-:Y:S01]  /*68b0*/  FMUL R72, R197, R98 ;  /* 0x00000062c5487220 */ /* 0x000fe20000400000 */
[----:B------:R-:W-:Y:S01]  /*68c0*/  STS [R17+0x4a0], R52 ;  /* 0x0004a03411007388 */ /* 0x000fe20000000800 */
[C---:B------:R-:W-:Y:S01]  /*68d0*/  FMUL R42, R198.reuse, R112 ;  /* 0x00000070c62a7220 */ /* 0x040fe20000400000 */
[----:B------:R-:W-:Y:S01]  /*68e0*/  F2FP.BF16.PACK_AB R68, R69, R68 ;  /* 0x000000444544723e */ /* 0x000fe200000010ff */
[C---:B------:R-:W-:Y:S01]  /*68f0*/  FMUL R43, R198.reuse, R113 ;  /* 0x00000071c62b7220 */ /* 0x040fe20000400000 */
[----:B------:R-:W-:Y:S01]  /*6900*/  STS [R17+0x30], R54 ;  /* 0x0000303611007388 */ /* 0x000fe20000000800 */
[----:B------:R-:W-:-:S02]  /*6910*/  FMUL R46, R198, R104 ;  /* 0x00000068c62e7220 */ /* 0x000fc40000400000 */
[C---:B------:R-:W-:Y:S01]  /*6920*/  FMUL R47, R198.reuse, R105 ;  /* 0x00000069c62f7220 */ /* 0x040fe20000400000 */
[----:B------:R-:W-:Y:S01]  /*6930*/  F2FP.BF16.PACK_AB R42, R43, R42 ;  /* 0x0000002a2b2a723e */ /* 0x000fe200000010ff */
[C---:B------:R-:W-:Y:S01]  /*6940*/  FMUL R50, R198.reuse, R92 ;  /* 0x0000005cc6327220 */ /* 0x040fe20000400000 */
[----:B------:R-:W-:Y:S01]  /*6950*/  STS [R17+0x4b0], R56 ;  /* 0x0004b03811007388 */ /* 0x000fe20000000800 */
[C---:B------:R-:W-:Y:S01]  /*6960*/  FMUL R51, R198.reuse, R93 ;  /* 0x0000005dc6337220 */ /* 0x040fe20000400000 */
[----:B------:R-:W-:Y:S01]  /*6970*/  F2FP.BF16.PACK_AB R46, R47, R46 ;  /* 0x0000002e2f2e723e */ /* 0x000fe200000010ff */
[C---:B------:R-:W-:Y:S01]  /*6980*/  FMUL R58, R198.reuse, R80 ;  /* 0x00000050c63a7220 */ /* 0x040fe20000400000 */
[----:B------:R-:W-:Y:S01]  /*6990*/  STS [R17], R42 ;  /* 0x0000002a11007388 */ /* 0x000fe20000000800 */
[C---:B------:R-:W-:Y:S01]  /*69a0*/  FMUL R59, R198.reuse, R81 ;  /* 0x00000051c63b7220 */ /* 0x040fe20000400000 */
[----:B------:R-:W-:Y:S01]  /*69b0*/  F2FP.BF16.PACK_AB R50, R51, R50 ;  /* 0x000000323332723e */ /* 0x000fe200000010ff */
[C---:B------:R-:W-:Y:S01]  /*69c0*/  FMUL R67, R198.reuse, R67 ;  /* 0x00000043c6437220 */ /* 0x040fe20000400000 */
[----:B------:R-:W-:Y:S01]  /*69d0*/  STS [R17+0x10], R46 ;  /* 0x0000102e11007388 */ /* 0x000fe20000000800 */
[----:B------:R-:W-:Y:S01]  /*69e0*/  FMUL R71, R198, R71 ;  /* 0x00000047c6477220 */ /* 0x000fe20000400000 */
[----:B------:R-:W-:Y:S01]  /*69f0*/  F2FP.BF16.PACK_AB R58, R59, R58 ;  /* 0x0000003a3b3a723e */ /* 0x000fe200000010ff */
[----:B------:R-:W-:Y:S01]  /*6a00*/  FMUL R197, R197, R100 ;  /* 0x00000064c5c57220 */ /* 0x000fe20000400000 */
[----:B------:R-:W-:Y:S01]  /*6a10*/  F2FP.BF16.PACK_AB R66, R67, R66 ;  /* 0x000000424342723e */ /* 0x000fe200000010ff */
[----:B------:R-:W-:Y:S01]  /*6a20*/  STS [R17+0x20], R50 ;  /* 0x0000203211007388 */ /* 0x000fe20000000800 */
[----:B------:R-:W-:Y:S01]  /*6a30*/  F2FP.BF16.PACK_AB R70, R71, R70 ;  /* 0x000000464746723e */ /* 0x000fe200000010ff */
[----:B------:R-:W-:Y:S01]  /*6a40*/  IMAD.WIDE R10, R0, R11, c[0x0][0x1a0] ;  /* 0x00006800000a7625 */ /* 0x000fe200078e020b */
[----:B------:R-:W-:Y:S01]  /*6a50*/  F2FP.BF16.PACK_AB R72, R197, R72 ;  /* 0x00000048c548723e */ /* 0x000fe200000010ff */
[----:B------:R-:W-:Y:S01]  /*6a60*/  STS [R17+0x40], R58 ;  /* 0x0000403a11007388 */ /* 0x000fe20000000800 */
[----:B------:R-:W-:-:S02]  /*6a70*/  LEA R0, R3, R207, 0x6 ;  /* 0x000000cf03007211 */ /* 0x000fc400078e30ff */
[----:B------:R-:W-:Y:S01]  /*6a80*/  MOV R3, UR17 ;  /* 0x0000001100037c02 */ /* 0x000fe20008000f00 */
[----:B------:R-:W-:Y:S01]  /*6a90*/  STS [R17+0x4c0], R60 ;  /* 0x0004c03c11007388 */ /* 0x000fe20000000800 */
[----:B------:R-:W-:Y:S02]  /*6aa0*/  LEA R207, R7, R207, 0x6 ;  /* 0x000000cf07cf7211 */ /* 0x000fe400078e30ff */
[----:B------:R-:W-:Y:S01]  /*6ab0*/  IADD3 R0, R0, UR9, RZ ;  /* 0x0000000900007c10 */ /* 0x000fe2000fffe0ff */
[----:B------:R-:W-:Y:S01]  /*6ac0*/  STS [R17+0x50], R62 ;  /* 0x0000503e11007388 */ /* 0x000fe20000000800 */
[----:B------:R-:W-:Y:S01]  /*6ad0*/  IMAD.WIDE R2, R2, R3, c[0x0][0x1a0] ;  /* 0x0000680002027625 */ /* 0x000fe200078e0203 */
[----:B------:R-:W-:Y:S02]  /*6ae0*/  IADD3 R7, R4, UR9, RZ ;  /* 0x0000000904077c10 */ /* 0x000fe4000fffe0ff */
[----:B------:R-:W-:Y:S04]  /*6af0*/  STS [R17+0x4d0], R64 ;  /* 0x0004d04011007388 */ /* 0x000fe80000000800 */
[----:B------:R-:W-:Y:S04]  /*6b00*/  STS [R17+0x60], R66 ;  /* 0x0000604211007388 */ /* 0x000fe80000000800 */
[----:B------:R-:W-:Y:S04]  /*6b10*/  STS [R17+0x4e0], R68 ;  /* 0x0004e04411007388 */ /* 0x000fe80000000800 */
[----:B------:R-:W-:Y:S04]  /*6b20*/  STS [R17+0x70], R70 ;  /* 0x0000704611007388 */ /* 0x000fe80000000800 */
[----:B------:R1:W-:Y:S04]  /*6b30*/  STS [R17+0x4f0], R72 ;  /* 0x0004f04811007388 */ /* 0x0003e80000000800 */
[----:B------:R-:W-:Y:S01]  /*6b40*/  BAR.SYNC.DEFER_BLOCKING 0x0 ;  /* 0x0000000000007b1d */ /* 0x000fe20000010000 */
[----:B-1----:R-:W-:-:S05]  /*6b50*/  MOV R17, UR17 ;  /* 0x0000001100117c02 */ /* 0x002fca0008000f00 */
[----:B------:R-:W1:Y:S04]  /*6b60*/  LDS.128 R32, [R19] ;  /* 0x0000000013207984 */ /* 0x000e680000000c00 */
[----:B------:R-:W2:Y:S04]  /*6b70*/  LDS.128 R36, [R19+0x900] ;  /* 0x0009000013247984 */ /* 0x000ea80000000c00 */
[----:B------:R-:W2:Y:S04]  /*6b80*/  LDS.128 R40, [R19+0x1200] ;  /* 0x0012000013287984 */ /* 0x000ea80000000c00 */
[----:B---3--:R3:W-:Y:S01]  /*6b90*/  @!P0 STG.E.128 [R10.64], R20 ;  /* 0x000000140a008986 */ /* 0x0087e2000c101d0c */
[----:B------:R-:W-:-:S02]  /*6ba0*/  ISETP.GE.AND P0, PT, R8, 0x200, PT ;  /* 0x000002000800780c */ /* 0x000fc40003f06270 */
[----:B------:R-:W-:Y:S01]  /*6bb0*/  IADD3 R8, R5, UR9, RZ ;  /* 0x0000000905087c10 */ /* 0x000fe2000fffe0ff */
[----:B----4-:R4:W-:Y:S01]  /*6bc0*/  @!P1 STG.E.128 [R2.64], R24 ;  /* 0x0000001802009986 */ /* 0x0109e2000c101d0c */
[----:B------:R-:W-:-:S05]  /*6bd0*/  MOV R5, UR17 ;  /* 0x0000001100057c02 */ /* 0x000fca0008000f00 */
[----:B------:R-:W-:-:S05]  /*6be0*/  IMAD.WIDE R4, R0, R5, c[0x0][0x1a0] ;  /* 0x0000680000047625 */ /* 0x000fca00078e0205 */
[----:B-----5:R2:W-:Y:S01]  /*6bf0*/  @!P2 STG.E.128 [R4.64], R28 ;  /* 0x0000001c0400a986 */ /* 0x0205e2000c101d0c */
[----:B---3--:R-:W-:Y:S02]  /*6c00*/  MOV R11, UR17 ;  /* 0x00000011000b7c02 */ /* 0x008fe40008000f00 */
[----:B------:R-:W-:Y:S01]  /*6c10*/  IADD3 R10, R207, UR9, RZ ;  /* 0x00000009cf0a7c10 */ /* 0x000fe2000fffe0ff */
[----:B----4-:R-:W-:-:S04]  /*6c20*/  IMAD.WIDE R2, R7, R6, c[0x0][0x1a0] ;  /* 0x0000680007027625 */ /* 0x010fc800078e0206 */
[----:B------:R-:W-:Y:S01]  /*6c30*/  IMAD.WIDE R6, R8, R11, c[0x0][0x1a0] ;  /* 0x0000680008067625 */ /* 0x000fe200078e020b */
[----:B------:R3:W-:Y:S03]  /*6c40*/  @!P3 STG.E.128 [R2.64], R12 ;  /* 0x0000000c0200b986 */ /* 0x0007e6000c101d0c */
[----:B------:R-:W-:Y:S01]  /*6c50*/  IMAD.WIDE R8, R9, R18, c[0x0][0x1a0] ;  /* 0x0000680009087625 */ /* 0x000fe200078e0212 */
[----:B-1----:R3:W-:Y:S03]  /*6c60*/  @!P4 STG.E.128 [R6.64], R32 ;  /* 0x000000200600c986 */ /* 0x0027e6000c101d0c */
[----:B------:R-:W-:Y:S01]  /*6c70*/  IMAD.WIDE R10, R10, R17, c[0x0][0x1a0] ;  /* 0x000068000a0a7625 */ /* 0x000fe200078e0211 */
[----:B--2---:R3:W-:Y:S04]  /*6c80*/  @!P5 STG.E.128 [R8.64], R36 ;  /* 0x000000240800d986 */ /* 0x0047e8000c101d0c */
[----:B------:R3:W-:Y:S01]  /*6c90*/  @!P6 STG.E.128 [R10.64], R40 ;  /* 0x000000280a00e986 */ /* 0x0007e2000c101d0c */
[----:B------:R-:W-:Y:S05]  /*6ca0*/  @P0 EXIT ;  /* 0x000000000000094d */ /* 0x000fea0003800000 */
[----:B---3--:R-:W1:Y:S01]  /*6cb0*/  LDS.128 R4, [R19+0x1b00] ;  /* 0x001b000013047984 */ /* 0x008e620000000c00 */
[----:B------:R-:W-:-:S05]  /*6cc0*/  IMAD.WIDE R2, R16, R17, c[0x0][0x1a0] ;  /* 0x0000680010027625 */ /* 0x000fca00078e0211 */
[----:B-1----:R-:W-:Y:S01]  /*6cd0*/  STG.E.128 [R2.64], R4 ;  /* 0x0000000402007986 */ /* 0x002fe2000c101d0c */
[----:B------:R-:W-:Y:S05]  /*6ce0*/  EXIT ;  /* 0x000000000000794d */ /* 0x000fea0003800000 */
.L_x_2:
[----:B------:R-:W-:-:S00]  /*6cf0*/  BRA `(.L_x_2) ;  /* 0xfffffff000007947 */ /* 0x000fc0000383ffff */
[----:B------:R-:W-:-:S00]  /*6d00*/  NOP ;  /* 0x0000000000007918 */ /* 0x000fc00000000000 */
[----:B------:R-:W-:-:S00]  /*6d10*/  NOP ;  /* 0x0000000000007918 */ /* 0x000fc00000000000 */
[----:B------:R-:W-:-:S00]  /*6d20*/  NOP ;  /* 0x0000000000007918 */ /* 0x000fc00000000000 */
[----:B------:R-:W-:-:S00]  /*6d30*/  NOP ;  /* 0x0000000000007918 */ /* 0x000fc00000000000 */
[----:B------:R-:W-:-:S00]  /*6d40*/  NOP ;  /* 0x0000000000007918 */ /* 0x000fc00000000000 */
[----:B------:R-:W-:-:S00]  /*6d50*/  NOP ;  /* 0x0000000000007918 */ /* 0x000fc00000000000 */
[----:B------:R-:W-:-:S00]  /*6d60*/  NOP ;  /* 0x0000000000007918 */ /* 0x000fc00000000000 */
[----:B------:R-:W-:-:S00]  /*6d70*/  NOP ;  /* 0x0000000000007918 */ /* 0x000fc00000000000 */
.L_x_3:


//--------------------- .nv.global.init           --------------------------
	.section	.nv.global.init,"aw",@progbits
.nv.global.init:
	.type		_$_str,@object
	.size		_$_str,(.L_0 - _$_str)
_$_str:
        /*0000*/ 	.byte	0x5f, 0x5f, 0x43, 0x55, 0x44, 0x41, 0x5f, 0x46, 0x54, 0x5a, 0x00
.L_0:


//--------------------- .nv.shared.triton_        --------------------------
	.section	.nv.shared.triton_,"aw",@nobits
	.sectionflags	@""
	.align	16
